//
// Generated by NVIDIA NVVM Compiler
//
// Compiler Build ID: CL-36424714
// Cuda compilation tools, release 13.0, V13.0.88
// Based on NVVM 20.0.0
//

.version 9.0
.target sm_100
.address_size 64

	// .globl	_Z22nppiCopy_8u_C1R_kernelPKhiPhiii

.visible .entry _Z22nppiCopy_8u_C1R_kernelPKhiPhiii(
	.param .u64 .ptr .align 1 _Z22nppiCopy_8u_C1R_kernelPKhiPhiii_param_0,
	.param .u32 _Z22nppiCopy_8u_C1R_kernelPKhiPhiii_param_1,
	.param .u64 .ptr .align 1 _Z22nppiCopy_8u_C1R_kernelPKhiPhiii_param_2,
	.param .u32 _Z22nppiCopy_8u_C1R_kernelPKhiPhiii_param_3,
	.param .u32 _Z22nppiCopy_8u_C1R_kernelPKhiPhiii_param_4,
	.param .u32 _Z22nppiCopy_8u_C1R_kernelPKhiPhiii_param_5
)
{
	.reg .pred 	%p<4>;
	.reg .b16 	%rs<2>;
	.reg .b32 	%r<17>;
	.reg .b64 	%rd<12>;

	ld.param.u64 	%rd1, [_Z22nppiCopy_8u_C1R_kernelPKhiPhiii_param_0];
	ld.param.u32 	%r3, [_Z22nppiCopy_8u_C1R_kernelPKhiPhiii_param_1];
	ld.param.u64 	%rd2, [_Z22nppiCopy_8u_C1R_kernelPKhiPhiii_param_2];
	ld.param.u32 	%r4, [_Z22nppiCopy_8u_C1R_kernelPKhiPhiii_param_3];
	ld.param.u32 	%r5, [_Z22nppiCopy_8u_C1R_kernelPKhiPhiii_param_4];
	ld.param.u32 	%r6, [_Z22nppiCopy_8u_C1R_kernelPKhiPhiii_param_5];
	mov.u32 	%r8, %ctaid.x;
	mov.u32 	%r9, %ntid.x;
	mov.u32 	%r10, %tid.x;
	mad.lo.s32 	%r1, %r8, %r9, %r10;
	mov.u32 	%r11, %ctaid.y;
	mov.u32 	%r12, %ntid.y;
	mov.u32 	%r13, %tid.y;
	mad.lo.s32 	%r14, %r11, %r12, %r13;
	setp.ge.s32 	%p1, %r1, %r5;
	setp.ge.s32 	%p2, %r14, %r6;
	or.pred  	%p3, %p1, %p2;
	@%p3 bra 	$L__BB0_2;
	cvta.to.global.u64 	%rd3, %rd1;
	cvta.to.global.u64 	%rd4, %rd2;
	mul.lo.s32 	%r15, %r3, %r14;
	cvt.s64.s32 	%rd5, %r15;
	mul.lo.s32 	%r16, %r4, %r14;
	cvt.s64.s32 	%rd6, %r16;
	cvt.s64.s32 	%rd7, %r1;
	add.s64 	%rd8, %rd5, %rd7;
	add.s64 	%rd9, %rd3, %rd8;
	ld.global.u8 	%rs1, [%rd9];
	add.s64 	%rd10, %rd6, %rd7;
	add.s64 	%rd11, %rd4, %rd10;
	st.global.u8 	[%rd11], %rs1;
$L__BB0_2:
	ret;

}
	// .globl	_Z22nppiCopy_8u_C3R_kernelPKhiPhiii
.visible .entry _Z22nppiCopy_8u_C3R_kernelPKhiPhiii(
	.param .u64 .ptr .align 1 _Z22nppiCopy_8u_C3R_kernelPKhiPhiii_param_0,
	.param .u32 _Z22nppiCopy_8u_C3R_kernelPKhiPhiii_param_1,
	.param .u64 .ptr .align 1 _Z22nppiCopy_8u_C3R_kernelPKhiPhiii_param_2,
	.param .u32 _Z22nppiCopy_8u_C3R_kernelPKhiPhiii_param_3,
	.param .u32 _Z22nppiCopy_8u_C3R_kernelPKhiPhiii_param_4,
	.param .u32 _Z22nppiCopy_8u_C3R_kernelPKhiPhiii_param_5
)
{
	.reg .pred 	%p<4>;
	.reg .b16 	%rs<4>;
	.reg .b32 	%r<18>;
	.reg .b64 	%rd<12>;

	ld.param.u64 	%rd1, [_Z22nppiCopy_8u_C3R_kernelPKhiPhiii_param_0];
	ld.param.u32 	%r3, [_Z22nppiCopy_8u_C3R_kernelPKhiPhiii_param_1];
	ld.param.u64 	%rd2, [_Z22nppiCopy_8u_C3R_kernelPKhiPhiii_param_2];
	ld.param.u32 	%r4, [_Z22nppiCopy_8u_C3R_kernelPKhiPhiii_param_3];
	ld.param.u32 	%r5, [_Z22nppiCopy_8u_C3R_kernelPKhiPhiii_param_4];
	ld.param.u32 	%r6, [_Z22nppiCopy_8u_C3R_kernelPKhiPhiii_param_5];
	mov.u32 	%r8, %ctaid.x;
	mov.u32 	%r9, %ntid.x;
	mov.u32 	%r10, %tid.x;
	mad.lo.s32 	%r1, %r8, %r9, %r10;
	mov.u32 	%r11, %ctaid.y;
	mov.u32 	%r12, %ntid.y;
	mov.u32 	%r13, %tid.y;
	mad.lo.s32 	%r14, %r11, %r12, %r13;
	setp.ge.s32 	%p1, %r1, %r5;
	setp.ge.s32 	%p2, %r14, %r6;
	or.pred  	%p3, %p1, %p2;
	@%p3 bra 	$L__BB1_2;
	cvta.to.global.u64 	%rd3, %rd1;
	cvta.to.global.u64 	%rd4, %rd2;
	mul.lo.s32 	%r15, %r3, %r14;
	cvt.s64.s32 	%rd5, %r15;
	mul.lo.s32 	%r16, %r4, %r14;
	cvt.s64.s32 	%rd6, %r16;
	mul.lo.s32 	%r17, %r1, 3;
	cvt.s64.s32 	%rd7, %r17;
	add.s64 	%rd8, %rd5, %rd7;
	add.s64 	%rd9, %rd3, %rd8;
	ld.global.u8 	%rs1, [%rd9];
	add.s64 	%rd10, %rd6, %rd7;
	add.s64 	%rd11, %rd4, %rd10;
	st.global.u8 	[%rd11], %rs1;
	ld.global.u8 	%rs2, [%rd9+1];
	st.global.u8 	[%rd11+1], %rs2;
	ld.global.u8 	%rs3, [%rd9+2];
	st.global.u8 	[%rd11+2], %rs3;
$L__BB1_2:
	ret;

}
	// .globl	_Z22nppiCopy_8u_C4R_kernelPKhiPhiii
.visible .entry _Z22nppiCopy_8u_C4R_kernelPKhiPhiii(
	.param .u64 .ptr .align 1 _Z22nppiCopy_8u_C4R_kernelPKhiPhiii_param_0,
	.param .u32 _Z22nppiCopy_8u_C4R_kernelPKhiPhiii_param_1,
	.param .u64 .ptr .align 1 _Z22nppiCopy_8u_C4R_kernelPKhiPhiii_param_2,
	.param .u32 _Z22nppiCopy_8u_C4R_kernelPKhiPhiii_param_3,
	.param .u32 _Z22nppiCopy_8u_C4R_kernelPKhiPhiii_param_4,
	.param .u32 _Z22nppiCopy_8u_C4R_kernelPKhiPhiii_param_5
)
{
	.reg .pred 	%p<4>;
	.reg .b16 	%rs<5>;
	.reg .b32 	%r<18>;
	.reg .b64 	%rd<12>;

	ld.param.u64 	%rd1, [_Z22nppiCopy_8u_C4R_kernelPKhiPhiii_param_0];
	ld.param.u32 	%r3, [_Z22nppiCopy_8u_C4R_kernelPKhiPhiii_param_1];
	ld.param.u64 	%rd2, [_Z22nppiCopy_8u_C4R_kernelPKhiPhiii_param_2];
	ld.param.u32 	%r4, [_Z22nppiCopy_8u_C4R_kernelPKhiPhiii_param_3];
	ld.param.u32 	%r5, [_Z22nppiCopy_8u_C4R_kernelPKhiPhiii_param_4];
	ld.param.u32 	%r6, [_Z22nppiCopy_8u_C4R_kernelPKhiPhiii_param_5];
	mov.u32 	%r8, %ctaid.x;
	mov.u32 	%r9, %ntid.x;
	mov.u32 	%r10, %tid.x;
	mad.lo.s32 	%r1, %r8, %r9, %r10;
	mov.u32 	%r11, %ctaid.y;
	mov.u32 	%r12, %ntid.y;
	mov.u32 	%r13, %tid.y;
	mad.lo.s32 	%r14, %r11, %r12, %r13;
	setp.ge.s32 	%p1, %r1, %r5;
	setp.ge.s32 	%p2, %r14, %r6;
	or.pred  	%p3, %p1, %p2;
	@%p3 bra 	$L__BB2_2;
	cvta.to.global.u64 	%rd3, %rd1;
	cvta.to.global.u64 	%rd4, %rd2;
	mul.lo.s32 	%r15, %r3, %r14;
	cvt.s64.s32 	%rd5, %r15;
	mul.lo.s32 	%r16, %r4, %r14;
	cvt.s64.s32 	%rd6, %r16;
	shl.b32 	%r17, %r1, 2;
	cvt.s64.s32 	%rd7, %r17;
	add.s64 	%rd8, %rd5, %rd7;
	add.s64 	%rd9, %rd3, %rd8;
	ld.global.u8 	%rs1, [%rd9];
	add.s64 	%rd10, %rd6, %rd7;
	add.s64 	%rd11, %rd4, %rd10;
	st.global.u8 	[%rd11], %rs1;
	ld.global.u8 	%rs2, [%rd9+1];
	st.global.u8 	[%rd11+1], %rs2;
	ld.global.u8 	%rs3, [%rd9+2];
	st.global.u8 	[%rd11+2], %rs3;
	ld.global.u8 	%rs4, [%rd9+3];
	st.global.u8 	[%rd11+3], %rs4;
$L__BB2_2:
	ret;

}
	// .globl	_Z23nppiCopy_32f_C1R_kernelPKfiPfiii
.visible .entry _Z23nppiCopy_32f_C1R_kernelPKfiPfiii(
	.param .u64 .ptr .align 1 _Z23nppiCopy_32f_C1R_kernelPKfiPfiii_param_0,
	.param .u32 _Z23nppiCopy_32f_C1R_kernelPKfiPfiii_param_1,
	.param .u64 .ptr .align 1 _Z23nppiCopy_32f_C1R_kernelPKfiPfiii_param_2,
	.param .u32 _Z23nppiCopy_32f_C1R_kernelPKfiPfiii_param_3,
	.param .u32 _Z23nppiCopy_32f_C1R_kernelPKfiPfiii_param_4,
	.param .u32 _Z23nppiCopy_32f_C1R_kernelPKfiPfiii_param_5
)
{
	.reg .pred 	%p<4>;
	.reg .b32 	%r<17>;
	.reg .b32 	%f<2>;
	.reg .b64 	%rd<12>;

	ld.param.u64 	%rd1, [_Z23nppiCopy_32f_C1R_kernelPKfiPfiii_param_0];
	ld.param.u32 	%r3, [_Z23nppiCopy_32f_C1R_kernelPKfiPfiii_param_1];
	ld.param.u64 	%rd2, [_Z23nppiCopy_32f_C1R_kernelPKfiPfiii_param_2];
	ld.param.u32 	%r4, [_Z23nppiCopy_32f_C1R_kernelPKfiPfiii_param_3];
	ld.param.u32 	%r5, [_Z23nppiCopy_32f_C1R_kernelPKfiPfiii_param_4];
	ld.param.u32 	%r6, [_Z23nppiCopy_32f_C1R_kernelPKfiPfiii_param_5];
	mov.u32 	%r8, %ctaid.x;
	mov.u32 	%r9, %ntid.x;
	mov.u32 	%r10, %tid.x;
	mad.lo.s32 	%r1, %r8, %r9, %r10;
	mov.u32 	%r11, %ctaid.y;
	mov.u32 	%r12, %ntid.y;
	mov.u32 	%r13, %tid.y;
	mad.lo.s32 	%r14, %r11, %r12, %r13;
	setp.ge.s32 	%p1, %r1, %r5;
	setp.ge.s32 	%p2, %r14, %r6;
	or.pred  	%p3, %p1, %p2;
	@%p3 bra 	$L__BB3_2;
	cvta.to.global.u64 	%rd3, %rd1;
	cvta.to.global.u64 	%rd4, %rd2;
	mul.lo.s32 	%r15, %r3, %r14;
	cvt.s64.s32 	%rd5, %r15;
	add.s64 	%rd6, %rd3, %rd5;
	mul.lo.s32 	%r16, %r4, %r14;
	cvt.s64.s32 	%rd7, %r16;
	add.s64 	%rd8, %rd4, %rd7;
	mul.wide.s32 	%rd9, %r1, 4;
	add.s64 	%rd10, %rd6, %rd9;
	ld.global.f32 	%f1, [%rd10];
	add.s64 	%rd11, %rd8, %rd9;
	st.global.f32 	[%rd11], %f1;
$L__BB3_2:
	ret;

}
	// .globl	_Z23nppiCopy_32f_C3R_kernelPKfiPfiii
.visible .entry _Z23nppiCopy_32f_C3R_kernelPKfiPfiii(
	.param .u64 .ptr .align 1 _Z23nppiCopy_32f_C3R_kernelPKfiPfiii_param_0,
	.param .u32 _Z23nppiCopy_32f_C3R_kernelPKfiPfiii_param_1,
	.param .u64 .ptr .align 1 _Z23nppiCopy_32f_C3R_kernelPKfiPfiii_param_2,
	.param .u32 _Z23nppiCopy_32f_C3R_kernelPKfiPfiii_param_3,
	.param .u32 _Z23nppiCopy_32f_C3R_kernelPKfiPfiii_param_4,
	.param .u32 _Z23nppiCopy_32f_C3R_kernelPKfiPfiii_param_5
)
{
	.reg .pred 	%p<4>;
	.reg .b32 	%r<18>;
	.reg .b32 	%f<4>;
	.reg .b64 	%rd<12>;

	ld.param.u64 	%rd1, [_Z23nppiCopy_32f_C3R_kernelPKfiPfiii_param_0];
	ld.param.u32 	%r3, [_Z23nppiCopy_32f_C3R_kernelPKfiPfiii_param_1];
	ld.param.u64 	%rd2, [_Z23nppiCopy_32f_C3R_kernelPKfiPfiii_param_2];
	ld.param.u32 	%r4, [_Z23nppiCopy_32f_C3R_kernelPKfiPfiii_param_3];
	ld.param.u32 	%r5, [_Z23nppiCopy_32f_C3R_kernelPKfiPfiii_param_4];
	ld.param.u32 	%r6, [_Z23nppiCopy_32f_C3R_kernelPKfiPfiii_param_5];
	mov.u32 	%r8, %ctaid.x;
	mov.u32 	%r9, %ntid.x;
	mov.u32 	%r10, %tid.x;
	mad.lo.s32 	%r1, %r8, %r9, %r10;
	mov.u32 	%r11, %ctaid.y;
	mov.u32 	%r12, %ntid.y;
	mov.u32 	%r13, %tid.y;
	mad.lo.s32 	%r14, %r11, %r12, %r13;
	setp.ge.s32 	%p1, %r1, %r5;
	setp.ge.s32 	%p2, %r14, %r6;
	or.pred  	%p3, %p1, %p2;
	@%p3 bra 	$L__BB4_2;
	cvta.to.global.u64 	%rd3, %rd1;
	cvta.to.global.u64 	%rd4, %rd2;
	mul.lo.s32 	%r15, %r3, %r14;
	cvt.s64.s32 	%rd5, %r15;
	add.s64 	%rd6, %rd3, %rd5;
	mul.lo.s32 	%r16, %r4, %r14;
	cvt.s64.s32 	%rd7, %r16;
	add.s64 	%rd8, %rd4, %rd7;
	mul.lo.s32 	%r17, %r1, 3;
	mul.wide.s32 	%rd9, %r17, 4;
	add.s64 	%rd10, %rd6, %rd9;
	ld.global.f32 	%f1, [%rd10];
	add.s64 	%rd11, %rd8, %rd9;
	st.global.f32 	[%rd11], %f1;
	ld.global.f32 	%f2, [%rd10+4];
	st.global.f32 	[%rd11+4], %f2;
	ld.global.f32 	%f3, [%rd10+8];
	st.global.f32 	[%rd11+8], %f3;
$L__BB4_2:
	ret;

}
	// .globl	_Z25nppiCopy_32f_C3P3R_kernelPKfiPKPfiii
.visible .entry _Z25nppiCopy_32f_C3P3R_kernelPKfiPKPfiii(
	.param .u64 .ptr .align 1 _Z25nppiCopy_32f_C3P3R_kernelPKfiPKPfiii_param_0,
	.param .u32 _Z25nppiCopy_32f_C3P3R_kernelPKfiPKPfiii_param_1,
	.param .u64 .ptr .align 1 _Z25nppiCopy_32f_C3P3R_kernelPKfiPKPfiii_param_2,
	.param .u32 _Z25nppiCopy_32f_C3P3R_kernelPKfiPKPfiii_param_3,
	.param .u32 _Z25nppiCopy_32f_C3P3R_kernelPKfiPKPfiii_param_4,
	.param .u32 _Z25nppiCopy_32f_C3P3R_kernelPKfiPKPfiii_param_5
)
{
	.reg .pred 	%p<4>;
	.reg .b32 	%r<18>;
	.reg .b32 	%f<4>;
	.reg .b64 	%rd<23>;

	ld.param.u64 	%rd1, [_Z25nppiCopy_32f_C3P3R_kernelPKfiPKPfiii_param_0];
	ld.param.u32 	%r3, [_Z25nppiCopy_32f_C3P3R_kernelPKfiPKPfiii_param_1];
	ld.param.u64 	%rd2, [_Z25nppiCopy_32f_C3P3R_kernelPKfiPKPfiii_param_2];
	ld.param.u32 	%r4, [_Z25nppiCopy_32f_C3P3R_kernelPKfiPKPfiii_param_3];
	ld.param.u32 	%r5, [_Z25nppiCopy_32f_C3P3R_kernelPKfiPKPfiii_param_4];
	ld.param.u32 	%r6, [_Z25nppiCopy_32f_C3P3R_kernelPKfiPKPfiii_param_5];
	mov.u32 	%r8, %ctaid.x;
	mov.u32 	%r9, %ntid.x;
	mov.u32 	%r10, %tid.x;
	mad.lo.s32 	%r1, %r8, %r9, %r10;
	mov.u32 	%r11, %ctaid.y;
	mov.u32 	%r12, %ntid.y;
	mov.u32 	%r13, %tid.y;
	mad.lo.s32 	%r14, %r11, %r12, %r13;
	setp.ge.s32 	%p1, %r1, %r5;
	setp.ge.s32 	%p2, %r14, %r6;
	or.pred  	%p3, %p1, %p2;
	@%p3 bra 	$L__BB5_2;
	cvta.to.global.u64 	%rd3, %rd2;
	cvta.to.global.u64 	%rd4, %rd1;
	mul.lo.s32 	%r15, %r3, %r14;
	cvt.s64.s32 	%rd5, %r15;
	add.s64 	%rd6, %rd4, %rd5;
	mul.lo.s32 	%r16, %r4, %r14;
	mul.lo.s32 	%r17, %r1, 3;
	cvt.s64.s32 	%rd7, %r16;
	ld.global.u64 	%rd8, [%rd3];
	cvta.to.global.u64 	%rd9, %rd8;
	add.s64 	%rd10, %rd9, %rd7;
	mul.wide.s32 	%rd11, %r17, 4;
	add.s64 	%rd12, %rd6, %rd11;
	ld.global.f32 	%f1, [%rd12];
	mul.wide.s32 	%rd13, %r1, 4;
	add.s64 	%rd14, %rd10, %rd13;
	st.global.f32 	[%rd14], %f1;
	ld.global.u64 	%rd15, [%rd3+8];
	cvta.to.global.u64 	%rd16, %rd15;
	add.s64 	%rd17, %rd16, %rd7;
	ld.global.f32 	%f2, [%rd12+4];
	add.s64 	%rd18, %rd17, %rd13;
	st.global.f32 	[%rd18], %f2;
	ld.global.u64 	%rd19, [%rd3+16];
	cvta.to.global.u64 	%rd20, %rd19;
	add.s64 	%rd21, %rd20, %rd7;
	ld.global.f32 	%f3, [%rd12+8];
	add.s64 	%rd22, %rd21, %rd13;
	st.global.f32 	[%rd22], %f3;
$L__BB5_2:
	ret;

}
	// .globl	_Z33nppiCopy_8u_C4R_vectorized_kernelPKhiPhiii
.visible .entry _Z33nppiCopy_8u_C4R_vectorized_kernelPKhiPhiii(
	.param .u64 .ptr .align 1 _Z33nppiCopy_8u_C4R_vectorized_kernelPKhiPhiii_param_0,
	.param .u32 _Z33nppiCopy_8u_C4R_vectorized_kernelPKhiPhiii_param_1,
	.param .u64 .ptr .align 1 _Z33nppiCopy_8u_C4R_vectorized_kernelPKhiPhiii_param_2,
	.param .u32 _Z33nppiCopy_8u_C4R_vectorized_kernelPKhiPhiii_param_3,
	.param .u32 _Z33nppiCopy_8u_C4R_vectorized_kernelPKhiPhiii_param_4,
	.param .u32 _Z33nppiCopy_8u_C4R_vectorized_kernelPKhiPhiii_param_5
)
{
	.reg .pred 	%p<4>;
	.reg .b32 	%r<18>;
	.reg .b64 	%rd<12>;

	ld.param.u64 	%rd1, [_Z33nppiCopy_8u_C4R_vectorized_kernelPKhiPhiii_param_0];
	ld.param.u32 	%r3, [_Z33nppiCopy_8u_C4R_vectorized_kernelPKhiPhiii_param_1];
	ld.param.u64 	%rd2, [_Z33nppiCopy_8u_C4R_vectorized_kernelPKhiPhiii_param_2];
	ld.param.u32 	%r4, [_Z33nppiCopy_8u_C4R_vectorized_kernelPKhiPhiii_param_3];
	ld.param.u32 	%r5, [_Z33nppiCopy_8u_C4R_vectorized_kernelPKhiPhiii_param_4];
	ld.param.u32 	%r6, [_Z33nppiCopy_8u_C4R_vectorized_kernelPKhiPhiii_param_5];
	mov.u32 	%r8, %ctaid.x;
	mov.u32 	%r9, %ntid.x;
	mov.u32 	%r10, %tid.x;
	mad.lo.s32 	%r1, %r8, %r9, %r10;
	mov.u32 	%r11, %ctaid.y;
	mov.u32 	%r12, %ntid.y;
	mov.u32 	%r13, %tid.y;
	mad.lo.s32 	%r14, %r11, %r12, %r13;
	setp.ge.s32 	%p1, %r1, %r5;
	setp.ge.s32 	%p2, %r14, %r6;
	or.pred  	%p3, %p1, %p2;
	@%p3 bra 	$L__BB6_2;
	cvta.to.global.u64 	%rd3, %rd1;
	cvta.to.global.u64 	%rd4, %rd2;
	mul.lo.s32 	%r15, %r3, %r14;
	cvt.s64.s32 	%rd5, %r15;
	add.s64 	%rd6, %rd3, %rd5;
	mul.lo.s32 	%r16, %r4, %r14;
	cvt.s64.s32 	%rd7, %r16;
	add.s64 	%rd8, %rd4, %rd7;
	mul.wide.s32 	%rd9, %r1, 4;
	add.s64 	%rd10, %rd6, %rd9;
	ld.global.u32 	%r17, [%rd10];
	add.s64 	%rd11, %rd8, %rd9;
	st.global.u32 	[%rd11], %r17;
$L__BB6_2:
	ret;

}


// ===== COMPILED SASS (sm_100) =====

	.target	sm_100

	.elftype	@"ET_EXEC"


//--------------------- .note.nv.tkinfo           --------------------------
	.section	.note.nv.tkinfo,"",@"SHT_NOTE"
	.sectionflags	@"SHF_NOTE_NV_TKINFO"
	.tkinfo
        /*0018*/ 	.word	0x00000002
        /*0030*/ 	.string	""
        /*0030*/ 	.string	"ptxas"
        /*0030*/ 	.string	"Cuda compilation tools, release 13.0, V13.0.88"
        /*0030*/ 	.string	"Build cuda_13.0.r13.0/compiler.36424714_0"
        /*0030*/ 	.string	"-arch sm_100 -m 64 "



//--------------------- .note.nv.cuinfo           --------------------------
	.section	.note.nv.cuinfo,"",@"SHT_NOTE"
	.sectionflags	@"SHF_NOTE_NV_CUINFO"
        /*0018*/ 	.short	0x0002
        /*001a*/ 	.short	0x0064
        /*001c*/ 	.short	0x0082
	.zero		2


//--------------------- .nv.info                  --------------------------
	.section	.nv.info,"",@"SHT_CUDA_INFO"
	.align	4


	//----- nvinfo : EIATTR_REGCOUNT
	.align		4
        /*0000*/ 	.byte	0x04, 0x2f
        /*0002*/ 	.short	(.L_1 - .L_0)
	.align		4
.L_0:
        /*0004*/ 	.word	index@(_Z22nppiCopy_8u_C1R_kernelPKhiPhiii)
        /*0008*/ 	.word	0x00000009


	//----- nvinfo : EIATTR_FRAME_SIZE
	.align		4
.L_1:
        /*000c*/ 	.byte	0x04, 0x11
        /*000e*/ 	.short	(.L_3 - .L_2)
	.align		4
.L_2:
        /*0010*/ 	.word	index@(_Z22nppiCopy_8u_C1R_kernelPKhiPhiii)
        /*0014*/ 	.word	0x00000000


	//----- nvinfo : EIATTR_REGCOUNT
	.align		4
.L_3:
        /*0018*/ 	.byte	0x04, 0x2f
        /*001a*/ 	.short	(.L_5 - .L_4)
	.align		4
.L_4:
        /*001c*/ 	.word	index@(_Z22nppiCopy_8u_C3R_kernelPKhiPhiii)
        /*0020*/ 	.word	0x0000000e


	//----- nvinfo : EIATTR_FRAME_SIZE
	.align		4
.L_5:
        /*0024*/ 	.byte	0x04, 0x11
        /*0026*/ 	.short	(.L_7 - .L_6)
	.align		4
.L_6:
        /*0028*/ 	.word	index@(_Z22nppiCopy_8u_C3R_kernelPKhiPhiii)
        /*002c*/ 	.word	0x00000000


	//----- nvinfo : EIATTR_REGCOUNT
	.align		4
.L_7:
        /*0030*/ 	.byte	0x04, 0x2f
        /*0032*/ 	.short	(.L_9 - .L_8)
	.align		4
.L_8:
        /*0034*/ 	.word	index@(_Z22nppiCopy_8u_C4R_kernelPKhiPhiii)
        /*0038*/ 	.word	0x00000010


	//----- nvinfo : EIATTR_FRAME_SIZE
	.align		4
.L_9:
        /*003c*/ 	.byte	0x04, 0x11
        /*003e*/ 	.short	(.L_11 - .L_10)
	.align		4
.L_10:
        /*0040*/ 	.word	index@(_Z22nppiCopy_8u_C4R_kernelPKhiPhiii)
        /*0044*/ 	.word	0x00000000


	//----- nvinfo : EIATTR_REGCOUNT
	.align		4
.L_11:
        /*0048*/ 	.byte	0x04, 0x2f
        /*004a*/ 	.short	(.L_13 - .L_12)
	.align		4
.L_12:
        /*004c*/ 	.word	index@(_Z23nppiCopy_32f_C1R_kernelPKfiPfiii)
        /*0050*/ 	.word	0x0000000a


	//----- nvinfo : EIATTR_FRAME_SIZE
	.align		4
.L_13:
        /*0054*/ 	.byte	0x04, 0x11
        /*0056*/ 	.short	(.L_15 - .L_14)
	.align		4
.L_14:
        /*0058*/ 	.word	index@(_Z23nppiCopy_32f_C1R_kernelPKfiPfiii)
        /*005c*/ 	.word	0x00000000


	//----- nvinfo : EIATTR_REGCOUNT
	.align		4
.L_15:
        /*0060*/ 	.byte	0x04, 0x2f
        /*0062*/ 	.short	(.L_17 - .L_16)
	.align		4
.L_16:
        /*0064*/ 	.word	index@(_Z23nppiCopy_32f_C3R_kernelPKfiPfiii)
        /*0068*/ 	.word	0x0000000e


	//----- nvinfo : EIATTR_FRAME_SIZE
	.align		4
.L_17:
        /*006c*/ 	.byte	0x04, 0x11
        /*006e*/ 	.short	(.L_19 - .L_18)
	.align		4
.L_18:
        /*0070*/ 	.word	index@(_Z23nppiCopy_32f_C3R_kernelPKfiPfiii)
        /*0074*/ 	.word	0x00000000


	//----- nvinfo : EIATTR_REGCOUNT
	.align		4
.L_19:
        /*0078*/ 	.byte	0x04, 0x2f
        /*007a*/ 	.short	(.L_21 - .L_20)
	.align		4
.L_20:
        /*007c*/ 	.word	index@(_Z25nppiCopy_32f_C3P3R_kernelPKfiPKPfiii)
        /*0080*/ 	.word	0x00000018


	//----- nvinfo : EIATTR_FRAME_SIZE
	.align		4
.L_21:
        /*0084*/ 	.byte	0x04, 0x11
        /*0086*/ 	.short	(.L_23 - .L_22)
	.align		4
.L_22:
        /*0088*/ 	.word	index@(_Z25nppiCopy_32f_C3P3R_kernelPKfiPKPfiii)
        /*008c*/ 	.word	0x00000000


	//----- nvinfo : EIATTR_REGCOUNT
	.align		4
.L_23:
        /*0090*/ 	.byte	0x04, 0x2f
        /*0092*/ 	.short	(.L_25 - .L_24)
	.align		4
.L_24:
        /*0094*/ 	.word	index@(_Z33nppiCopy_8u_C4R_vectorized_kernelPKhiPhiii)
        /*0098*/ 	.word	0x0000000a


	//----- nvinfo : EIATTR_FRAME_SIZE
	.align		4
.L_25:
        /*009c*/ 	.byte	0x04, 0x11
        /*009e*/ 	.short	(.L_27 - .L_26)
	.align		4
.L_26:
        /*00a0*/ 	.word	index@(_Z33nppiCopy_8u_C4R_vectorized_kernelPKhiPhiii)
        /*00a4*/ 	.word	0x00000000


	//----- nvinfo : EIATTR_MIN_STACK_SIZE
	.align		4
.L_27:
        /*00a8*/ 	.byte	0x04, 0x12
        /*00aa*/ 	.short	(.L_29 - .L_28)
	.align		4
.L_28:
        /*00ac*/ 	.word	index@(_Z33nppiCopy_8u_C4R_vectorized_kernelPKhiPhiii)
        /*00b0*/ 	.word	0x00000000


	//----- nvinfo : EIATTR_MIN_STACK_SIZE
	.align		4
.L_29:
        /*00b4*/ 	.byte	0x04, 0x12
        /*00b6*/ 	.short	(.L_31 - .L_30)
	.align		4
.L_30:
        /*00b8*/ 	.word	index@(_Z25nppiCopy_32f_C3P3R_kernelPKfiPKPfiii)
        /*00bc*/ 	.word	0x00000000


	//----- nvinfo : EIATTR_MIN_STACK_SIZE
	.align		4
.L_31:
        /*00c0*/ 	.byte	0x04, 0x12
        /*00c2*/ 	.short	(.L_33 - .L_32)
	.align		4
.L_32:
        /*00c4*/ 	.word	index@(_Z23nppiCopy_32f_C3R_kernelPKfiPfiii)
        /*00c8*/ 	.word	0x00000000


	//----- nvinfo : EIATTR_MIN_STACK_SIZE
	.align		4
.L_33:
        /*00cc*/ 	.byte	0x04, 0x12
        /*00ce*/ 	.short	(.L_35 - .L_34)
	.align		4
.L_34:
        /*00d0*/ 	.word	index@(_Z23nppiCopy_32f_C1R_kernelPKfiPfiii)
        /*00d4*/ 	.word	0x00000000


	//----- nvinfo : EIATTR_MIN_STACK_SIZE
	.align		4
.L_35:
        /*00d8*/ 	.byte	0x04, 0x12
        /*00da*/ 	.short	(.L_37 - .L_36)
	.align		4
.L_36:
        /*00dc*/ 	.word	index@(_Z22nppiCopy_8u_C4R_kernelPKhiPhiii)
        /*00e0*/ 	.word	0x00000000


	//----- nvinfo : EIATTR_MIN_STACK_SIZE
	.align		4
.L_37:
        /*00e4*/ 	.byte	0x04, 0x12
        /*00e6*/ 	.short	(.L_39 - .L_38)
	.align		4
.L_38:
        /*00e8*/ 	.word	index@(_Z22nppiCopy_8u_C3R_kernelPKhiPhiii)
        /*00ec*/ 	.word	0x00000000


	//----- nvinfo : EIATTR_MIN_STACK_SIZE
	.align		4
.L_39:
        /*00f0*/ 	.byte	0x04, 0x12
        /*00f2*/ 	.short	(.L_41 - .L_40)
	.align		4
.L_40:
        /*00f4*/ 	.word	index@(_Z22nppiCopy_8u_C1R_kernelPKhiPhiii)
        /*00f8*/ 	.word	0x00000000
.L_41:


//--------------------- .nv.compat                --------------------------
	.section	.nv.compat,"",@"SHT_CUDA_COMPAT_INFO"
	.align	4
        /*0000*/ 	.byte	0x02, 0x09, 0x00, 0x00, 0x02, 0x02, 0x01, 0x00, 0x02, 0x05, 0x05, 0x00, 0x03, 0x07, 0x01, 0x01
        /*0010*/ 	.byte	0x02, 0x03, 0x00, 0x00, 0x02, 0x06, 0x01, 0x00, 0x04, 0x0b, 0x08, 0x00, 0x09, 0x00, 0x00, 0x00
        /*0020*/ 	.byte	0x00, 0x00, 0x00, 0x00


//--------------------- .nv.info._Z33nppiCopy_8u_C4R_vectorized_kernelPKhiPhiii --------------------------
	.section	.nv.info._Z33nppiCopy_8u_C4R_vectorized_kernelPKhiPhiii,"",@"SHT_CUDA_INFO"
	.sectionflags	@""
	.align	4


	//----- nvinfo : EIATTR_CUDA_API_VERSION
	.align		4
        /*0000*/ 	.byte	0x04, 0x37
        /*0002*/ 	.short	(.L_43 - .L_42)
.L_42:
        /*0004*/ 	.word	0x00000082


	//----- nvinfo : EIATTR_KPARAM_INFO
	.align		4
.L_43:
        /*0008*/ 	.byte	0x04, 0x17
        /*000a*/ 	.short	(.L_45 - .L_44)
.L_44:
        /*000c*/ 	.word	0x00000000
        /*0010*/ 	.short	0x0005
        /*0012*/ 	.short	0x0020
        /*0014*/ 	.byte	0x00, 0xf0, 0x11, 0x00


	//----- nvinfo : EIATTR_KPARAM_INFO
	.align		4
.L_45:
        /*0018*/ 	.byte	0x04, 0x17
        /*001a*/ 	.short	(.L_47 - .L_46)
.L_46:
        /*001c*/ 	.word	0x00000000
        /*0020*/ 	.short	0x0004
        /*0022*/ 	.short	0x001c
        /*0024*/ 	.byte	0x00, 0xf0, 0x11, 0x00


	//----- nvinfo : EIATTR_KPARAM_INFO
	.align		4
.L_47:
        /*0028*/ 	.byte	0x04, 0x17
        /*002a*/ 	.short	(.L_49 - .L_48)
.L_48:
        /*002c*/ 	.word	0x00000000
        /*0030*/ 	.short	0x0003
        /*0032*/ 	.short	0x0018
        /*0034*/ 	.byte	0x00, 0xf0, 0x11, 0x00


	//----- nvinfo : EIATTR_KPARAM_INFO
	.align		4
.L_49:
        /*0038*/ 	.byte	0x04, 0x17
        /*003a*/ 	.short	(.L_51 - .L_50)
.L_50:
        /*003c*/ 	.word	0x00000000
        /*0040*/ 	.short	0x0002
        /*0042*/ 	.short	0x0010
        /*0044*/ 	.byte	0x00, 0xf5, 0x21, 0x00


	//----- nvinfo : EIATTR_KPARAM_INFO
	.align		4
.L_51:
        /*0048*/ 	.byte	0x04, 0x17
        /*004a*/ 	.short	(.L_53 - .L_52)
.L_52:
        /*004c*/ 	.word	0x00000000
        /*0050*/ 	.short	0x0001
        /*0052*/ 	.short	0x0008
        /*0054*/ 	.byte	0x00, 0xf0, 0x11, 0x00


	//----- nvinfo : EIATTR_KPARAM_INFO
	.align		4
.L_53:
        /*0058*/ 	.byte	0x04, 0x17
        /*005a*/ 	.short	(.L_55 - .L_54)
.L_54:
        /*005c*/ 	.word	0x00000000
        /*0060*/ 	.short	0x0000
        /*0062*/ 	.short	0x0000
        /*0064*/ 	.byte	0x00, 0xf5, 0x21, 0x00


	//----- nvinfo : EIATTR_SPARSE_MMA_MASK
	.align		4
.L_55:
        /*0068*/ 	.byte	0x03, 0x50
        /*006a*/ 	.short	0x0000


	//----- nvinfo : EIATTR_MAXREG_COUNT
	.align		4
        /*006c*/ 	.byte	0x03, 0x1b
        /*006e*/ 	.short	0x00ff


	//----- nvinfo : EIATTR_MERCURY_ISA_VERSION
	.align		4
        /*0070*/ 	.byte	0x03, 0x5f
        /*0072*/ 	.short	0x0101


	//----- nvinfo : EIATTR_VRC_CTA_INIT_COUNT
	.align		4
        /*0074*/ 	.byte	0x02, 0x4a
	.zero		1
	.zero		1


	//----- nvinfo : EIATTR_EXIT_INSTR_OFFSETS
	.align		4
        /*0078*/ 	.byte	0x04, 0x1c
        /*007a*/ 	.short	(.L_57 - .L_56)


	//   ....[0]....
.L_56:
        /*007c*/ 	.word	0x000000d0


	//   ....[1]....
        /*0080*/ 	.word	0x000001d0


	//----- nvinfo : EIATTR_CBANK_PARAM_SIZE
	.align		4
.L_57:
        /*0084*/ 	.byte	0x03, 0x19
        /*0086*/ 	.short	0x0024


	//----- nvinfo : EIATTR_PARAM_CBANK
	.align		4
        /*0088*/ 	.byte	0x04, 0x0a
        /*008a*/ 	.short	(.L_59 - .L_58)
	.align		4
.L_58:
        /*008c*/ 	.word	index@(.nv.constant0._Z33nppiCopy_8u_C4R_vectorized_kernelPKhiPhiii)
        /*0090*/ 	.short	0x0380
        /*0092*/ 	.short	0x0024


	//----- nvinfo : EIATTR_SW_WAR
	.align		4
.L_59:
        /*0094*/ 	.byte	0x04, 0x36
        /*0096*/ 	.short	(.L_61 - .L_60)
.L_60:
        /*0098*/ 	.word	0x00000008
.L_61:


//--------------------- .nv.info._Z25nppiCopy_32f_C3P3R_kernelPKfiPKPfiii --------------------------
	.section	.nv.info._Z25nppiCopy_32f_C3P3R_kernelPKfiPKPfiii,"",@"SHT_CUDA_INFO"
	.sectionflags	@""
	.align	4


	//----- nvinfo : EIATTR_CUDA_API_VERSION
	.align		4
        /*0000*/ 	.byte	0x04, 0x37
        /*0002*/ 	.short	(.L_63 - .L_62)
.L_62:
        /*0004*/ 	.word	0x00000082


	//----- nvinfo : EIATTR_KPARAM_INFO
	.align		4
.L_63:
        /*0008*/ 	.byte	0x04, 0x17
        /*000a*/ 	.short	(.L_65 - .L_64)
.L_64:
        /*000c*/ 	.word	0x00000000
        /*0010*/ 	.short	0x0005
        /*0012*/ 	.short	0x0020
        /*0014*/ 	.byte	0x00, 0xf0, 0x11, 0x00


	//----- nvinfo : EIATTR_KPARAM_INFO
	.align		4
.L_65:
        /*0018*/ 	.byte	0x04, 0x17
        /*001a*/ 	.short	(.L_67 - .L_66)
.L_66:
        /*001c*/ 	.word	0x00000000
        /*0020*/ 	.short	0x0004
        /*0022*/ 	.short	0x001c
        /*0024*/ 	.byte	0x00, 0xf0, 0x11, 0x00


	//----- nvinfo : EIATTR_KPARAM_INFO
	.align		4
.L_67:
        /*0028*/ 	.byte	0x04, 0x17
        /*002a*/ 	.short	(.L_69 - .L_68)
.L_68:
        /*002c*/ 	.word	0x00000000
        /*0030*/ 	.short	0x0003
        /*0032*/ 	.short	0x0018
        /*0034*/ 	.byte	0x00, 0xf0, 0x11, 0x00


	//----- nvinfo : EIATTR_KPARAM_INFO
	.align		4
.L_69:
        /*0038*/ 	.byte	0x04, 0x17
        /*003a*/ 	.short	(.L_71 - .L_70)
.L_70:
        /*003c*/ 	.word	0x00000000
        /*0040*/ 	.short	0x0002
        /*0042*/ 	.short	0x0010
        /*0044*/ 	.byte	0x00, 0xf5, 0x21, 0x00


	//----- nvinfo : EIATTR_KPARAM_INFO
	.align		4
.L_71:
        /*0048*/ 	.byte	0x04, 0x17
        /*004a*/ 	.short	(.L_73 - .L_72)
.L_72:
        /*004c*/ 	.word	0x00000000
        /*0050*/ 	.short	0x0001
        /*0052*/ 	.short	0x0008
        /*0054*/ 	.byte	0x00, 0xf0, 0x11, 0x00


	//----- nvinfo : EIATTR_KPARAM_INFO
	.align		4
.L_73:
        /*0058*/ 	.byte	0x04, 0x17
        /*005a*/ 	.short	(.L_75 - .L_74)
.L_74:
        /*005c*/ 	.word	0x00000000
        /*0060*/ 	.short	0x0000
        /*0062*/ 	.short	0x0000
        /*0064*/ 	.byte	0x00, 0xf5, 0x21, 0x00


	//----- nvinfo : EIATTR_SPARSE_MMA_MASK
	.align		4
.L_75:
        /*0068*/ 	.byte	0x03, 0x50
        /*006a*/ 	.short	0x0000


	//----- nvinfo : EIATTR_MAXREG_COUNT
	.align		4
        /*006c*/ 	.byte	0x03, 0x1b
        /*006e*/ 	.short	0x00ff


	//----- nvinfo : EIATTR_MERCURY_ISA_VERSION
	.align		4
        /*0070*/ 	.byte	0x03, 0x5f
        /*0072*/ 	.short	0x0101


	//----- nvinfo : EIATTR_VRC_CTA_INIT_COUNT
	.align		4
        /*0074*/ 	.byte	0x02, 0x4a
	.zero		1
	.zero		1


	//----- nvinfo : EIATTR_EXIT_INSTR_OFFSETS
	.align		4
        /*0078*/ 	.byte	0x04, 0x1c
        /*007a*/ 	.short	(.L_77 - .L_76)


	//   ....[0]....
.L_76:
        /*007c*/ 	.word	0x000000d0


	//   ....[1]....
        /*0080*/ 	.word	0x000002c0


	//----- nvinfo : EIATTR_CBANK_PARAM_SIZE
	.align		4
.L_77:
        /*0084*/ 	.byte	0x03, 0x19
        /*0086*/ 	.short	0x0024


	//----- nvinfo : EIATTR_PARAM_CBANK
	.align		4
        /*0088*/ 	.byte	0x04, 0x0a
        /*008a*/ 	.short	(.L_79 - .L_78)
	.align		4
.L_78:
        /*008c*/ 	.word	index@(.nv.constant0._Z25nppiCopy_32f_C3P3R_kernelPKfiPKPfiii)
        /*0090*/ 	.short	0x0380
        /*0092*/ 	.short	0x0024


	//----- nvinfo : EIATTR_SW_WAR
	.align		4
.L_79:
        /*0094*/ 	.byte	0x04, 0x36
        /*0096*/ 	.short	(.L_81 - .L_80)
.L_80:
        /*0098*/ 	.word	0x00000008
.L_81:


//--------------------- .nv.info._Z23nppiCopy_32f_C3R_kernelPKfiPfiii --------------------------
	.section	.nv.info._Z23nppiCopy_32f_C3R_kernelPKfiPfiii,"",@"SHT_CUDA_INFO"
	.sectionflags	@""
	.align	4


	//----- nvinfo : EIATTR_CUDA_API_VERSION
	.align		4
        /*0000*/ 	.byte	0x04, 0x37
        /*0002*/ 	.short	(.L_83 - .L_82)
.L_82:
        /*0004*/ 	.word	0x00000082


	//----- nvinfo : EIATTR_KPARAM_INFO
	.align		4
.L_83:
        /*0008*/ 	.byte	0x04, 0x17
        /*000a*/ 	.short	(.L_85 - .L_84)
.L_84:
        /*000c*/ 	.word	0x00000000
        /*0010*/ 	.short	0x0005
        /*0012*/ 	.short	0x0020
        /*0014*/ 	.byte	0x00, 0xf0, 0x11, 0x00


	//----- nvinfo : EIATTR_KPARAM_INFO
	.align		4
.L_85:
        /*0018*/ 	.byte	0x04, 0x17
        /*001a*/ 	.short	(.L_87 - .L_86)
.L_86:
        /*001c*/ 	.word	0x00000000
        /*0020*/ 	.short	0x0004
        /*0022*/ 	.short	0x001c
        /*0024*/ 	.byte	0x00, 0xf0, 0x11, 0x00


	//----- nvinfo : EIATTR_KPARAM_INFO
	.align		4
.L_87:
        /*0028*/ 	.byte	0x04, 0x17
        /*002a*/ 	.short	(.L_89 - .L_88)
.L_88:
        /*002c*/ 	.word	0x00000000
        /*0030*/ 	.short	0x0003
        /*0032*/ 	.short	0x0018
        /*0034*/ 	.byte	0x00, 0xf0, 0x11, 0x00


	//----- nvinfo : EIATTR_KPARAM_INFO
	.align		4
.L_89:
        /*0038*/ 	.byte	0x04, 0x17
        /*003a*/ 	.short	(.L_91 - .L_90)
.L_90:
        /*003c*/ 	.word	0x00000000
        /*0040*/ 	.short	0x0002
        /*0042*/ 	.short	0x0010
        /*0044*/ 	.byte	0x00, 0xf5, 0x21, 0x00


	//----- nvinfo : EIATTR_KPARAM_INFO
	.align		4
.L_91:
        /*0048*/ 	.byte	0x04, 0x17
        /*004a*/ 	.short	(.L_93 - .L_92)
.L_92:
        /*004c*/ 	.word	0x00000000
        /*0050*/ 	.short	0x0001
        /*0052*/ 	.short	0x0008
        /*0054*/ 	.byte	0x00, 0xf0, 0x11, 0x00


	//----- nvinfo : EIATTR_KPARAM_INFO
	.align		4
.L_93:
        /*0058*/ 	.byte	0x04, 0x17
        /*005a*/ 	.short	(.L_95 - .L_94)
.L_94:
        /*005c*/ 	.word	0x00000000
        /*0060*/ 	.short	0x0000
        /*0062*/ 	.short	0x0000
        /*0064*/ 	.byte	0x00, 0xf5, 0x21, 0x00


	//----- nvinfo : EIATTR_SPARSE_MMA_MASK
	.align		4
.L_95:
        /*0068*/ 	.byte	0x03, 0x50
        /*006a*/ 	.short	0x0000


	//----- nvinfo : EIATTR_MAXREG_COUNT
	.align		4
        /*006c*/ 	.byte	0x03, 0x1b
        /*006e*/ 	.short	0x00ff


	//----- nvinfo : EIATTR_MERCURY_ISA_VERSION
	.align		4
        /*0070*/ 	.byte	0x03, 0x5f
        /*0072*/ 	.short	0x0101


	//----- nvinfo : EIATTR_VRC_CTA_INIT_COUNT
	.align		4
        /*0074*/ 	.byte	0x02, 0x4a
	.zero		1
	.zero		1


	//----- nvinfo : EIATTR_EXIT_INSTR_OFFSETS
	.align		4
        /*0078*/ 	.byte	0x04, 0x1c
        /*007a*/ 	.short	(.L_97 - .L_96)


	//   ....[0]....
.L_96:
        /*007c*/ 	.word	0x000000d0


	//   ....[1]....
        /*0080*/ 	.word	0x00000220


	//----- nvinfo : EIATTR_CBANK_PARAM_SIZE
	.align		4
.L_97:
        /*0084*/ 	.byte	0x03, 0x19
        /*0086*/ 	.short	0x0024


	//----- nvinfo : EIATTR_PARAM_CBANK
	.align		4
        /*0088*/ 	.byte	0x04, 0x0a
        /*008a*/ 	.short	(.L_99 - .L_98)
	.align		4
.L_98:
        /*008c*/ 	.word	index@(.nv.constant0._Z23nppiCopy_32f_C3R_kernelPKfiPfiii)
        /*0090*/ 	.short	0x0380
        /*0092*/ 	.short	0x0024


	//----- nvinfo : EIATTR_SW_WAR
	.align		4
.L_99:
        /*0094*/ 	.byte	0x04, 0x36
        /*0096*/ 	.short	(.L_101 - .L_100)
.L_100:
        /*0098*/ 	.word	0x00000008
.L_101:


//--------------------- .nv.info._Z23nppiCopy_32f_C1R_kernelPKfiPfiii --------------------------
	.section	.nv.info._Z23nppiCopy_32f_C1R_kernelPKfiPfiii,"",@"SHT_CUDA_INFO"
	.sectionflags	@""
	.align	4


	//----- nvinfo : EIATTR_CUDA_API_VERSION
	.align		4
        /*0000*/ 	.byte	0x04, 0x37
        /*0002*/ 	.short	(.L_103 - .L_102)
.L_102:
        /*0004*/ 	.word	0x00000082


	//----- nvinfo : EIATTR_KPARAM_INFO
	.align		4
.L_103:
        /*0008*/ 	.byte	0x04, 0x17
        /*000a*/ 	.short	(.L_105 - .L_104)
.L_104:
        /*000c*/ 	.word	0x00000000
        /*0010*/ 	.short	0x0005
        /*0012*/ 	.short	0x0020
        /*0014*/ 	.byte	0x00, 0xf0, 0x11, 0x00


	//----- nvinfo : EIATTR_KPARAM_INFO
	.align		4
.L_105:
        /*0018*/ 	.byte	0x04, 0x17
        /*001a*/ 	.short	(.L_107 - .L_106)
.L_106:
        /*001c*/ 	.word	0x00000000
        /*0020*/ 	.short	0x0004
        /*0022*/ 	.short	0x001c
        /*0024*/ 	.byte	0x00, 0xf0, 0x11, 0x00


	//----- nvinfo : EIATTR_KPARAM_INFO
	.align		4
.L_107:
        /*0028*/ 	.byte	0x04, 0x17
        /*002a*/ 	.short	(.L_109 - .L_108)
.L_108:
        /*002c*/ 	.word	0x00000000
        /*0030*/ 	.short	0x0003
        /*0032*/ 	.short	0x0018
        /*0034*/ 	.byte	0x00, 0xf0, 0x11, 0x00


	//----- nvinfo : EIATTR_KPARAM_INFO
	.align		4
.L_109:
        /*0038*/ 	.byte	0x04, 0x17
        /*003a*/ 	.short	(.L_111 - .L_110)
.L_110:
        /*003c*/ 	.word	0x00000000
        /*0040*/ 	.short	0x0002
        /*0042*/ 	.short	0x0010
        /*0044*/ 	.byte	0x00, 0xf5, 0x21, 0x00


	//----- nvinfo : EIATTR_KPARAM_INFO
	.align		4
.L_111:
        /*0048*/ 	.byte	0x04, 0x17
        /*004a*/ 	.short	(.L_113 - .L_112)
.L_112:
        /*004c*/ 	.word	0x00000000
        /*0050*/ 	.short	0x0001
        /*0052*/ 	.short	0x0008
        /*0054*/ 	.byte	0x00, 0xf0, 0x11, 0x00


	//----- nvinfo : EIATTR_KPARAM_INFO
	.align		4
.L_113:
        /*0058*/ 	.byte	0x04, 0x17
        /*005a*/ 	.short	(.L_115 - .L_114)
.L_114:
        /*005c*/ 	.word	0x00000000
        /*0060*/ 	.short	0x0000
        /*0062*/ 	.short	0x0000
        /*0064*/ 	.byte	0x00, 0xf5, 0x21, 0x00


	//----- nvinfo : EIATTR_SPARSE_MMA_MASK
	.align		4
.L_115:
        /*0068*/ 	.byte	0x03, 0x50
        /*006a*/ 	.short	0x0000


	//----- nvinfo : EIATTR_MAXREG_COUNT
	.align		4
        /*006c*/ 	.byte	0x03, 0x1b
        /*006e*/ 	.short	0x00ff


	//----- nvinfo : EIATTR_MERCURY_ISA_VERSION
	.align		4
        /*0070*/ 	.byte	0x03, 0x5f
        /*0072*/ 	.short	0x0101


	//----- nvinfo : EIATTR_VRC_CTA_INIT_COUNT
	.align		4
        /*0074*/ 	.byte	0x02, 0x4a
	.zero		1
	.zero		1


	//----- nvinfo : EIATTR_EXIT_INSTR_OFFSETS
	.align		4
        /*0078*/ 	.byte	0x04, 0x1c
        /*007a*/ 	.short	(.L_117 - .L_116)


	//   ....[0]....
.L_116:
        /*007c*/ 	.word	0x000000d0


	//   ....[1]....
        /*0080*/ 	.word	0x000001d0


	//----- nvinfo : EIATTR_CBANK_PARAM_SIZE
	.align		4
.L_117:
        /*0084*/ 	.byte	0x03, 0x19
        /*0086*/ 	.short	0x0024


	//----- nvinfo : EIATTR_PARAM_CBANK
	.align		4
        /*0088*/ 	.byte	0x04, 0x0a
        /*008a*/ 	.short	(.L_119 - .L_118)
	.align		4
.L_118:
        /*008c*/ 	.word	index@(.nv.constant0._Z23nppiCopy_32f_C1R_kernelPKfiPfiii)
        /*0090*/ 	.short	0x0380
        /*0092*/ 	.short	0x0024


	//----- nvinfo : EIATTR_SW_WAR
	.align		4
.L_119:
        /*0094*/ 	.byte	0x04, 0x36
        /*0096*/ 	.short	(.L_121 - .L_120)
.L_120:
        /*0098*/ 	.word	0x00000008
.L_121:


//--------------------- .nv.info._Z22nppiCopy_8u_C4R_kernelPKhiPhiii --------------------------
	.section	.nv.info._Z22nppiCopy_8u_C4R_kernelPKhiPhiii,"",@"SHT_CUDA_INFO"
	.sectionflags	@""
	.align	4


	//----- nvinfo : EIATTR_CUDA_API_VERSION
	.align		4
        /*0000*/ 	.byte	0x04, 0x37
        /*0002*/ 	.short	(.L_123 - .L_122)
.L_122:
        /*0004*/ 	.word	0x00000082


	//----- nvinfo : EIATTR_KPARAM_INFO
	.align		4
.L_123:
        /*0008*/ 	.byte	0x04, 0x17
        /*000a*/ 	.short	(.L_125 - .L_124)
.L_124:
        /*000c*/ 	.word	0x00000000
        /*0010*/ 	.short	0x0005
        /*0012*/ 	.short	0x0020
        /*0014*/ 	.byte	0x00, 0xf0, 0x11, 0x00


	//----- nvinfo : EIATTR_KPARAM_INFO
	.align		4
.L_125:
        /*0018*/ 	.byte	0x04, 0x17
        /*001a*/ 	.short	(.L_127 - .L_126)
.L_126:
        /*001c*/ 	.word	0x00000000
        /*0020*/ 	.short	0x0004
        /*0022*/ 	.short	0x001c
        /*0024*/ 	.byte	0x00, 0xf0, 0x11, 0x00


	//----- nvinfo : EIATTR_KPARAM_INFO
	.align		4
.L_127:
        /*0028*/ 	.byte	0x04, 0x17
        /*002a*/ 	.short	(.L_129 - .L_128)
.L_128:
        /*002c*/ 	.word	0x00000000
        /*0030*/ 	.short	0x0003
        /*0032*/ 	.short	0x0018
        /*0034*/ 	.byte	0x00, 0xf0, 0x11, 0x00


	//----- nvinfo : EIATTR_KPARAM_INFO
	.align		4
.L_129:
        /*0038*/ 	.byte	0x04, 0x17
        /*003a*/ 	.short	(.L_131 - .L_130)
.L_130:
        /*003c*/ 	.word	0x00000000
        /*0040*/ 	.short	0x0002
        /*0042*/ 	.short	0x0010
        /*0044*/ 	.byte	0x00, 0xf5, 0x21, 0x00


	//----- nvinfo : EIATTR_KPARAM_INFO
	.align		4
.L_131:
        /*0048*/ 	.byte	0x04, 0x17
        /*004a*/ 	.short	(.L_133 - .L_132)
.L_132:
        /*004c*/ 	.word	0x00000000
        /*0050*/ 	.short	0x0001
        /*0052*/ 	.short	0x0008
        /*0054*/ 	.byte	0x00, 0xf0, 0x11, 0x00


	//----- nvinfo : EIATTR_KPARAM_INFO
	.align		4
.L_133:
        /*0058*/ 	.byte	0x04, 0x17
        /*005a*/ 	.short	(.L_135 - .L_134)
.L_134:
        /*005c*/ 	.word	0x00000000
        /*0060*/ 	.short	0x0000
        /*0062*/ 	.short	0x0000
        /*0064*/ 	.byte	0x00, 0xf5, 0x21, 0x00


	//----- nvinfo : EIATTR_SPARSE_MMA_MASK
	.align		4
.L_135:
        /*0068*/ 	.byte	0x03, 0x50
        /*006a*/ 	.short	0x0000


	//----- nvinfo : EIATTR_MAXREG_COUNT
	.align		4
        /*006c*/ 	.byte	0x03, 0x1b
        /*006e*/ 	.short	0x00ff


	//----- nvinfo : EIATTR_MERCURY_ISA_VERSION
	.align		4
        /*0070*/ 	.byte	0x03, 0x5f
        /*0072*/ 	.short	0x0101


	//----- nvinfo : EIATTR_VRC_CTA_INIT_COUNT
	.align		4
        /*0074*/ 	.byte	0x02, 0x4a
	.zero		1
	.zero		1


	//----- nvinfo : EIATTR_EXIT_INSTR_OFFSETS
	.align		4
        /*0078*/ 	.byte	0x04, 0x1c
        /*007a*/ 	.short	(.L_137 - .L_136)


	//   ....[0]....
.L_136:
        /*007c*/ 	.word	0x000000d0


	//   ....[1]....
        /*0080*/ 	.word	0x00000250


	//----- nvinfo : EIATTR_CBANK_PARAM_SIZE
	.align		4
.L_137:
        /*0084*/ 	.byte	0x03, 0x19
        /*0086*/ 	.short	0x0024


	//----- nvinfo : EIATTR_PARAM_CBANK
	.align		4
        /*0088*/ 	.byte	0x04, 0x0a
        /*008a*/ 	.short	(.L_139 - .L_138)
	.align		4
.L_138:
        /*008c*/ 	.word	index@(.nv.constant0._Z22nppiCopy_8u_C4R_kernelPKhiPhiii)
        /*0090*/ 	.short	0x0380
        /*0092*/ 	.short	0x0024


	//----- nvinfo : EIATTR_SW_WAR
	.align		4
.L_139:
        /*0094*/ 	.byte	0x04, 0x36
        /*0096*/ 	.short	(.L_141 - .L_140)
.L_140:
        /*0098*/ 	.word	0x00000008
.L_141:


//--------------------- .nv.info._Z22nppiCopy_8u_C3R_kernelPKhiPhiii --------------------------
	.section	.nv.info._Z22nppiCopy_8u_C3R_kernelPKhiPhiii,"",@"SHT_CUDA_INFO"
	.sectionflags	@""
	.align	4


	//----- nvinfo : EIATTR_CUDA_API_VERSION
	.align		4
        /*0000*/ 	.byte	0x04, 0x37
        /*0002*/ 	.short	(.L_143 - .L_142)
.L_142:
        /*0004*/ 	.word	0x00000082


	//----- nvinfo : EIATTR_KPARAM_INFO
	.align		4
.L_143:
        /*0008*/ 	.byte	0x04, 0x17
        /*000a*/ 	.short	(.L_145 - .L_144)
.L_144:
        /*000c*/ 	.word	0x00000000
        /*0010*/ 	.short	0x0005
        /*0012*/ 	.short	0x0020
        /*0014*/ 	.byte	0x00, 0xf0, 0x11, 0x00


	//----- nvinfo : EIATTR_KPARAM_INFO
	.align		4
.L_145:
        /*0018*/ 	.byte	0x04, 0x17
        /*001a*/ 	.short	(.L_147 - .L_146)
.L_146:
        /*001c*/ 	.word	0x00000000
        /*0020*/ 	.short	0x0004
        /*0022*/ 	.short	0x001c
        /*0024*/ 	.byte	0x00, 0xf0, 0x11, 0x00


	//----- nvinfo : EIATTR_KPARAM_INFO
	.align		4
.L_147:
        /*0028*/ 	.byte	0x04, 0x17
        /*002a*/ 	.short	(.L_149 - .L_148)
.L_148:
        /*002c*/ 	.word	0x00000000
        /*0030*/ 	.short	0x0003
        /*0032*/ 	.short	0x0018
        /*0034*/ 	.byte	0x00, 0xf0, 0x11, 0x00


	//----- nvinfo : EIATTR_KPARAM_INFO
	.align		4
.L_149:
        /*0038*/ 	.byte	0x04, 0x17
        /*003a*/ 	.short	(.L_151 - .L_150)
.L_150:
        /*003c*/ 	.word	0x00000000
        /*0040*/ 	.short	0x0002
        /*0042*/ 	.short	0x0010
        /*0044*/ 	.byte	0x00, 0xf5, 0x21, 0x00


	//----- nvinfo : EIATTR_KPARAM_INFO
	.align		4
.L_151:
        /*0048*/ 	.byte	0x04, 0x17
        /*004a*/ 	.short	(.L_153 - .L_152)
.L_152:
        /*004c*/ 	.word	0x00000000
        /*0050*/ 	.short	0x0001
        /*0052*/ 	.short	0x0008
        /*0054*/ 	.byte	0x00, 0xf0, 0x11, 0x00


	//----- nvinfo : EIATTR_KPARAM_INFO
	.align		4
.L_153:
        /*0058*/ 	.byte	0x04, 0x17
        /*005a*/ 	.short	(.L_155 - .L_154)
.L_154:
        /*005c*/ 	.word	0x00000000
        /*0060*/ 	.short	0x0000
        /*0062*/ 	.short	0x0000
        /*0064*/ 	.byte	0x00, 0xf5, 0x21, 0x00


	//----- nvinfo : EIATTR_SPARSE_MMA_MASK
	.align		4
.L_155:
        /*0068*/ 	.byte	0x03, 0x50
        /*006a*/ 	.short	0x0000


	//----- nvinfo : EIATTR_MAXREG_COUNT
	.align		4
        /*006c*/ 	.byte	0x03, 0x1b
        /*006e*/ 	.short	0x00ff


	//----- nvinfo : EIATTR_MERCURY_ISA_VERSION
	.align		4
        /*0070*/ 	.byte	0x03, 0x5f
        /*0072*/ 	.short	0x0101


	//----- nvinfo : EIATTR_VRC_CTA_INIT_COUNT
	.align		4
        /*0074*/ 	.byte	0x02, 0x4a
	.zero		1
	.zero		1


	//----- nvinfo : EIATTR_EXIT_INSTR_OFFSETS
	.align		4
        /*0078*/ 	.byte	0x04, 0x1c
        /*007a*/ 	.short	(.L_157 - .L_156)


	//   ....[0]....
.L_156:
        /*007c*/ 	.word	0x000000d0


	//   ....[1]....
        /*0080*/ 	.word	0x00000230


	//----- nvinfo : EIATTR_CBANK_PARAM_SIZE
	.align		4
.L_157:
        /*0084*/ 	.byte	0x03, 0x19
        /*0086*/ 	.short	0x0024


	//----- nvinfo : EIATTR_PARAM_CBANK
	.align		4
        /*0088*/ 	.byte	0x04, 0x0a
        /*008a*/ 	.short	(.L_159 - .L_158)
	.align		4
.L_158:
        /*008c*/ 	.word	index@(.nv.constant0._Z22nppiCopy_8u_C3R_kernelPKhiPhiii)
        /*0090*/ 	.short	0x0380
        /*0092*/ 	.short	0x0024


	//----- nvinfo : EIATTR_SW_WAR
	.align		4
.L_159:
        /*0094*/ 	.byte	0x04, 0x36
        /*0096*/ 	.short	(.L_161 - .L_160)
.L_160:
        /*0098*/ 	.word	0x00000008
.L_161:


//--------------------- .nv.info._Z22nppiCopy_8u_C1R_kernelPKhiPhiii --------------------------
	.section	.nv.info._Z22nppiCopy_8u_C1R_kernelPKhiPhiii,"",@"SHT_CUDA_INFO"
	.sectionflags	@""
	.align	4


	//----- nvinfo : EIATTR_CUDA_API_VERSION
	.align		4
        /*0000*/ 	.byte	0x04, 0x37
        /*0002*/ 	.short	(.L_163 - .L_162)
.L_162:
        /*0004*/ 	.word	0x00000082


	//----- nvinfo : EIATTR_KPARAM_INFO
	.align		4
.L_163:
        /*0008*/ 	.byte	0x04, 0x17
        /*000a*/ 	.short	(.L_165 - .L_164)
.L_164:
        /*000c*/ 	.word	0x00000000
        /*0010*/ 	.short	0x0005
        /*0012*/ 	.short	0x0020
        /*0014*/ 	.byte	0x00, 0xf0, 0x11, 0x00


	//----- nvinfo : EIATTR_KPARAM_INFO
	.align		4
.L_165:
        /*0018*/ 	.byte	0x04, 0x17
        /*001a*/ 	.short	(.L_167 - .L_166)
.L_166:
        /*001c*/ 	.word	0x00000000
        /*0020*/ 	.short	0x0004
        /*0022*/ 	.short	0x001c
        /*0024*/ 	.byte	0x00, 0xf0, 0x11, 0x00


	//----- nvinfo : EIATTR_KPARAM_INFO
	.align		4
.L_167:
        /*0028*/ 	.byte	0x04, 0x17
        /*002a*/ 	.short	(.L_169 - .L_168)
.L_168:
        /*002c*/ 	.word	0x00000000
        /*0030*/ 	.short	0x0003
        /*0032*/ 	.short	0x0018
        /*0034*/ 	.byte	0x00, 0xf0, 0x11, 0x00


	//----- nvinfo : EIATTR_KPARAM_INFO
	.align		4
.L_169:
        /*0038*/ 	.byte	0x04, 0x17
        /*003a*/ 	.short	(.L_171 - .L_170)
.L_170:
        /*003c*/ 	.word	0x00000000
        /*0040*/ 	.short	0x0002
        /*0042*/ 	.short	0x0010
        /*0044*/ 	.byte	0x00, 0xf5, 0x21, 0x00


	//----- nvinfo : EIATTR_KPARAM_INFO
	.align		4
.L_171:
        /*0048*/ 	.byte	0x04, 0x17
        /*004a*/ 	.short	(.L_173 - .L_172)
.L_172:
        /*004c*/ 	.word	0x00000000
        /*0050*/ 	.short	0x0001
        /*0052*/ 	.short	0x0008
        /*0054*/ 	.byte	0x00, 0xf0, 0x11, 0x00


	//----- nvinfo : EIATTR_KPARAM_INFO
	.align		4
.L_173:
        /*0058*/ 	.byte	0x04, 0x17
        /*005a*/ 	.short	(.L_175 - .L_174)
.L_174:
        /*005c*/ 	.word	0x00000000
        /*0060*/ 	.short	0x0000
        /*0062*/ 	.short	0x0000
        /*0064*/ 	.byte	0x00, 0xf5, 0x21, 0x00


	//----- nvinfo : EIATTR_SPARSE_MMA_MASK
	.align		4
.L_175:
        /*0068*/ 	.byte	0x03, 0x50
        /*006a*/ 	.short	0x0000


	//----- nvinfo : EIATTR_MAXREG_COUNT
	.align		4
        /*006c*/ 	.byte	0x03, 0x1b
        /*006e*/ 	.short	0x00ff


	//----- nvinfo : EIATTR_MERCURY_ISA_VERSION
	.align		4
        /*0070*/ 	.byte	0x03, 0x5f
        /*0072*/ 	.short	0x0101


	//----- nvinfo : EIATTR_VRC_CTA_INIT_COUNT
	.align		4
        /*0074*/ 	.byte	0x02, 0x4a
	.zero		1
	.zero		1


	//----- nvinfo : EIATTR_EXIT_INSTR_OFFSETS
	.align		4
        /*0078*/ 	.byte	0x04, 0x1c
        /*007a*/ 	.short	(.L_177 - .L_176)


	//   ....[0]....
.L_176:
        /*007c*/ 	.word	0x000000d0


	//   ....[1]....
        /*0080*/ 	.word	0x000001e0


	//----- nvinfo : EIATTR_CBANK_PARAM_SIZE
	.align		4
.L_177:
        /*0084*/ 	.byte	0x03, 0x19
        /*0086*/ 	.short	0x0024


	//----- nvinfo : EIATTR_PARAM_CBANK
	.align		4
        /*0088*/ 	.byte	0x04, 0x0a
        /*008a*/ 	.short	(.L_179 - .L_178)
	.align		4
.L_178:
        /*008c*/ 	.word	index@(.nv.constant0._Z22nppiCopy_8u_C1R_kernelPKhiPhiii)
        /*0090*/ 	.short	0x0380
        /*0092*/ 	.short	0x0024


	//----- nvinfo : EIATTR_SW_WAR
	.align		4
.L_179:
        /*0094*/ 	.byte	0x04, 0x36
        /*0096*/ 	.short	(.L_181 - .L_180)
.L_180:
        /*0098*/ 	.word	0x00000008
.L_181:


//--------------------- .nv.callgraph             --------------------------
	.section	.nv.callgraph,"",@"SHT_CUDA_CALLGRAPH"
	.align	4
	.sectionentsize	8
	.align		4
        /*0000*/ 	.word	0x00000000
	.align		4
        /*0004*/ 	.word	0xffffffff
	.align		4
        /*0008*/ 	.word	0x00000000
	.align		4
        /*000c*/ 	.word	0xfffffffe
	.align		4
        /*0010*/ 	.word	0x00000000
	.align		4
        /*0014*/ 	.word	0xfffffffd
	.align		4
        /*0018*/ 	.word	0x00000000
	.align		4
        /*001c*/ 	.word	0xfffffffc


//--------------------- .text._Z33nppiCopy_8u_C4R_vectorized_kernelPKhiPhiii --------------------------
	.section	.text._Z33nppiCopy_8u_C4R_vectorized_kernelPKhiPhiii,"ax",@progbits
	.align	128
        .global         _Z33nppiCopy_8u_C4R_vectorized_kernelPKhiPhiii
        .type           _Z33nppiCopy_8u_C4R_vectorized_kernelPKhiPhiii,@function
        .size           _Z33nppiCopy_8u_C4R_vectorized_kernelPKhiPhiii,(.L_x_7 - _Z33nppiCopy_8u_C4R_vectorized_kernelPKhiPhiii)
        .other          _Z33nppiCopy_8u_C4R_vectorized_kernelPKhiPhiii,@"STO_CUDA_ENTRY STV_DEFAULT"
_Z33nppiCopy_8u_C4R_vectorized_kernelPKhiPhiii:
.text._Z33nppiCopy_8u_C4R_vectorized_kernelPKhiPhiii:
[----:B------:R-:W-:Y:S01]  /*0000*/  LDC R1, c[0x0][0x37c] ;  /* 0x0000df00ff017b82 */ /* 0x000fe20000000800 */
[----:B------:R-:W0:Y:S07]  /*0010*/  S2R R3, SR_TID.Y ;  /* 0x0000000000037919 */ /* 0x000e2e0000002200 */
[----:B------:R-:W1:Y:S01]  /*0020*/  LDC R7, c[0x0][0x360] ;  /* 0x0000d800ff077b82 */ /* 0x000e620000000800 */
[----:B------:R-:W2:Y:S01]  /*0030*/  LDCU UR6, c[0x0][0x3a0] ;  /* 0x00007400ff0677ac */ /* 0x000ea20008000800 */
[----:B------:R-:W1:Y:S01]  /*0040*/  S2R R2, SR_TID.X ;  /* 0x0000000000027919 */ /* 0x000e620000002100 */
[----:B------:R-:W3:Y:S05]  /*0050*/  LDCU UR7, c[0x0][0x39c] ;  /* 0x00007380ff0777ac */ /* 0x000eea0008000800 */
[----:B------:R-:W0:Y:S08]  /*0060*/  S2UR UR5, SR_CTAID.Y ;  /* 0x00000000000579c3 */ /* 0x000e300000002600 */
[----:B------:R-:W0:Y:S08]  /*0070*/  LDC R0, c[0x0][0x364] ;  /* 0x0000d900ff007b82 */ /* 0x000e300000000800 */
[----:B------:R-:W1:Y:S01]  /*0080*/  S2UR UR4, SR_CTAID.X ;  /* 0x00000000000479c3 */ /* 0x000e620000002500 */
[----:B0-----:R-:W-:-:S05]  /*0090*/  IMAD R0, R0, UR5, R3 ;  /* 0x0000000500007c24 */ /* 0x001fca000f8e0203 */
[----:B--2---:R-:W-:Y:S01]  /*00a0*/  ISETP.GE.AND P0, PT, R0, UR6, PT ;  /* 0x0000000600007c0c */ /* 0x004fe2000bf06270 */
[----:B-1----:R-:W-:-:S05]  /*00b0*/  IMAD R7, R7, UR4, R2 ;  /* 0x0000000407077c24 */ /* 0x002fca000f8e0202 */
[----:B---3--:R-:W-:-:S13]  /*00c0*/  ISETP.GE.OR P0, PT, R7, UR7, P0 ;  /* 0x0000000707007c0c */ /* 0x008fda0008706670 */
[----:B------:R-:W-:Y:S05]  /*00d0*/  @P0 EXIT ;  /* 0x000000000000094d */ /* 0x000fea0003800000 */
[----:B------:R-:W0:Y:S01]  /*00e0*/  LDCU UR4, c[0x0][0x388] ;  /* 0x00007100ff0477ac */ /* 0x000e220008000800 */
[----:B------:R-:W1:Y:S01]  /*00f0*/  LDCU.64 UR6, c[0x0][0x380] ;  /* 0x00007000ff0677ac */ /* 0x000e620008000a00 */
[----:B------:R-:W2:Y:S01]  /*0100*/  LDCU.64 UR8, c[0x0][0x390] ;  /* 0x00007200ff0877ac */ /* 0x000ea20008000a00 */
[----:B0-----:R-:W-:Y:S01]  /*0110*/  IMAD R3, R0, UR4, RZ ;  /* 0x0000000400037c24 */ /* 0x001fe2000f8e02ff */
[----:B------:R-:W0:Y:S04]  /*0120*/  LDCU.64 UR4, c[0x0][0x358] ;  /* 0x00006b00ff0477ac */ /* 0x000e280008000a00 */
[C---:B-1----:R-:W-:Y:S01]  /*0130*/  IADD3 R2, P0, PT, R3.reuse, UR6, RZ ;  /* 0x0000000603027c10 */ /* 0x042fe2000ff1e0ff */
[----:B------:R-:W1:Y:S03]  /*0140*/  LDCU UR6, c[0x0][0x398] ;  /* 0x00007300ff0677ac */ /* 0x000e660008000800 */
[----:B------:R-:W-:-:S03]  /*0150*/  LEA.HI.X.SX32 R3, R3, UR7, 0x1, P0 ;  /* 0x0000000703037c11 */ /* 0x000fc600080f0eff */
[----:B------:R-:W-:-:S06]  /*0160*/  IMAD.WIDE R2, R7, 0x4, R2 ;  /* 0x0000000407027825 */ /* 0x000fcc00078e0202 */
[----:B0-----:R-:W3:Y:S01]  /*0170*/  LDG.E R3, desc[UR4][R2.64] ;  /* 0x0000000402037981 */ /* 0x001ee2000c1e1900 */
[----:B-1----:R-:W-:-:S05]  /*0180*/  IMAD R0, R0, UR6, RZ ;  /* 0x0000000600007c24 */ /* 0x002fca000f8e02ff */
[----:B--2---:R-:W-:-:S04]  /*0190*/  IADD3 R4, P0, PT, R0, UR8, RZ ;  /* 0x0000000800047c10 */ /* 0x004fc8000ff1e0ff */
[----:B------:R-:W-:-:S03]  /*01a0*/  LEA.HI.X.SX32 R5, R0, UR9, 0x1, P0 ;  /* 0x0000000900057c11 */ /* 0x000fc600080f0eff */
[----:B------:R-:W-:-:S05]  /*01b0*/  IMAD.WIDE R4, R7, 0x4, R4 ;  /* 0x0000000407047825 */ /* 0x000fca00078e0204 */
[----:B---3--:R-:W-:Y:S01]  /*01c0*/  STG.E desc[UR4][R4.64], R3 ;  /* 0x0000000304007986 */ /* 0x008fe2000c101904 */
[----:B------:R-:W-:Y:S05]  /*01d0*/  EXIT ;  /* 0x000000000000794d */ /* 0x000fea0003800000 */
.L_x_0:
[----:B------:R-:W-:-:S00]  /*01e0*/  BRA `(.L_x_0) ;  /* 0xfffffffc00fc7947 */ /* 0x000fc0000383ffff */
[----:B------:R-:W-:-:S00]  /*01f0*/  NOP ;  /* 0x0000000000007918 */ /* 0x000fc00000000000 */
        /* <DEDUP_REMOVED lines=8> */
.L_x_7:


//--------------------- .text._Z25nppiCopy_32f_C3P3R_kernelPKfiPKPfiii --------------------------
	.section	.text._Z25nppiCopy_32f_C3P3R_kernelPKfiPKPfiii,"ax",@progbits
	.align	128
        .global         _Z25nppiCopy_32f_C3P3R_kernelPKfiPKPfiii
        .type           _Z25nppiCopy_32f_C3P3R_kernelPKfiPKPfiii,@function
        .size           _Z25nppiCopy_32f_C3P3R_kernelPKfiPKPfiii,(.L_x_8 - _Z25nppiCopy_32f_C3P3R_kernelPKfiPKPfiii)
        .other          _Z25nppiCopy_32f_C3P3R_kernelPKfiPKPfiii,@"STO_CUDA_ENTRY STV_DEFAULT"
_Z25nppiCopy_32f_C3P3R_kernelPKfiPKPfiii:
.text._Z25nppiCopy_32f_C3P3R_kernelPKfiPKPfiii:
        /* <DEDUP_REMOVED lines=14> */
[----:B------:R-:W0:Y:S01]  /*00e0*/  LDC.64 R2, c[0x0][0x390] ;  /* 0x0000e400ff027b82 */ /* 0x000e220000000a00 */
[----:B------:R-:W1:Y:S01]  /*00f0*/  LDCU UR6, c[0x0][0x388] ;  /* 0x00007100ff0677ac */ /* 0x000e620008000800 */
[----:B------:R-:W0:Y:S01]  /*0100*/  LDCU.64 UR4, c[0x0][0x358] ;  /* 0x00006b00ff0477ac */ /* 0x000e220008000a00 */
[----:B------:R-:W2:Y:S01]  /*0110*/  LDCU.64 UR8, c[0x0][0x380] ;  /* 0x00007000ff0877ac */ /* 0x000ea20008000a00 */
[----:B-1----:R-:W-:Y:S01]  /*0120*/  IMAD R5, R8, UR6, RZ ;  /* 0x0000000608057c24 */ /* 0x002fe2000f8e02ff */
[----:B------:R-:W1:Y:S01]  /*0130*/  LDCU UR6, c[0x0][0x398] ;  /* 0x00007300ff0677ac */ /* 0x000e620008000800 */
[----:B0-----:R-:W3:Y:S01]  /*0140*/  LDG.E.64 R6, desc[UR4][R2.64] ;  /* 0x0000000402067981 */ /* 0x001ee2000c1e1b00 */
[----:B------:R-:W-:Y:S02]  /*0150*/  IMAD R9, R0, 0x3, RZ ;  /* 0x0000000300097824 */ /* 0x000fe400078e02ff */
[----:B--2---:R-:W-:-:S04]  /*0160*/  IADD3 R4, P0, PT, R5, UR8, RZ ;  /* 0x0000000805047c10 */ /* 0x004fc8000ff1e0ff */
[----:B------:R-:W-:-:S03]  /*0170*/  LEA.HI.X.SX32 R5, R5, UR9, 0x1, P0 ;  /* 0x0000000905057c11 */ /* 0x000fc600080f0eff */
[----:B------:R-:W-:-:S05]  /*0180*/  IMAD.WIDE R4, R9, 0x4, R4 ;  /* 0x0000000409047825 */ /* 0x000fca00078e0204 */
[----:B------:R-:W2:Y:S01]  /*0190*/  LDG.E R15, desc[UR4][R4.64] ;  /* 0x00000004040f7981 */ /* 0x000ea2000c1e1900 */
[----:B-1----:R-:W-:-:S05]  /*01a0*/  IMAD R13, R8, UR6, RZ ;  /* 0x00000006080d7c24 */ /* 0x002fca000f8e02ff */
[----:B------:R-:W-:Y:S02]  /*01b0*/  SHF.R.S32.HI R21, RZ, 0x1f, R13 ;  /* 0x0000001fff157819 */ /* 0x000fe4000001140d */
[----:B---3--:R-:W-:-:S04]  /*01c0*/  IADD3 R6, P0, PT, R13, R6, RZ ;  /* 0x000000060d067210 */ /* 0x008fc80007f1e0ff */
[----:B------:R-:W-:-:S03]  /*01d0*/  IADD3.X R7, PT, PT, R7, R21, RZ, P0, !PT ;  /* 0x0000001507077210 */ /* 0x000fc600007fe4ff */
[----:B------:R-:W-:-:S05]  /*01e0*/  IMAD.WIDE R6, R0, 0x4, R6 ;  /* 0x0000000400067825 */ /* 0x000fca00078e0206 */
[----:B--2---:R0:W-:Y:S04]  /*01f0*/  STG.E desc[UR4][R6.64], R15 ;  /* 0x0000000f06007986 */ /* 0x0041e8000c101904 */
[----:B------:R-:W2:Y:S04]  /*0200*/  LDG.E.64 R8, desc[UR4][R2.64+0x8] ;  /* 0x0000080402087981 */ /* 0x000ea8000c1e1b00 */
[----:B------:R-:W3:Y:S01]  /*0210*/  LDG.E R17, desc[UR4][R4.64+0x4] ;  /* 0x0000040404117981 */ /* 0x000ee2000c1e1900 */
[----:B--2---:R-:W-:-:S04]  /*0220*/  IADD3 R8, P0, PT, R13, R8, RZ ;  /* 0x000000080d087210 */ /* 0x004fc80007f1e0ff */
[----:B------:R-:W-:-:S03]  /*0230*/  IADD3.X R9, PT, PT, R9, R21, RZ, P0, !PT ;  /* 0x0000001509097210 */ /* 0x000fc600007fe4ff */
[----:B------:R-:W-:-:S05]  /*0240*/  IMAD.WIDE R8, R0, 0x4, R8 ;  /* 0x0000000400087825 */ /* 0x000fca00078e0208 */
[----:B---3--:R-:W-:Y:S04]  /*0250*/  STG.E desc[UR4][R8.64], R17 ;  /* 0x0000001108007986 */ /* 0x008fe8000c101904 */
[----:B------:R-:W2:Y:S04]  /*0260*/  LDG.E.64 R10, desc[UR4][R2.64+0x10] ;  /* 0x00001004020a7981 */ /* 0x000ea8000c1e1b00 */
[----:B------:R-:W3:Y:S01]  /*0270*/  LDG.E R19, desc[UR4][R4.64+0x8] ;  /* 0x0000080404137981 */ /* 0x000ee2000c1e1900 */
[----:B--2---:R-:W-:-:S04]  /*0280*/  IADD3 R10, P0, PT, R13, R10, RZ ;  /* 0x0000000a0d0a7210 */ /* 0x004fc80007f1e0ff */
[----:B------:R-:W-:-:S03]  /*0290*/  IADD3.X R11, PT, PT, R11, R21, RZ, P0, !PT ;  /* 0x000000150b0b7210 */ /* 0x000fc600007fe4ff */
[----:B0-----:R-:W-:-:S05]  /*02a0*/  IMAD.WIDE R6, R0, 0x4, R10 ;  /* 0x0000000400067825 */ /* 0x001fca00078e020a */
[----:B---3--:R-:W-:Y:S01]  /*02b0*/  STG.E desc[UR4][R6.64], R19 ;  /* 0x0000001306007986 */ /* 0x008fe2000c101904 */
[----:B------:R-:W-:Y:S05]  /*02c0*/  EXIT ;  /* 0x000000000000794d */ /* 0x000fea0003800000 */
.L_x_1:
        /* <DEDUP_REMOVED lines=11> */
.L_x_8:


//--------------------- .text._Z23nppiCopy_32f_C3R_kernelPKfiPfiii --------------------------
	.section	.text._Z23nppiCopy_32f_C3R_kernelPKfiPfiii,"ax",@progbits
	.align	128
        .global         _Z23nppiCopy_32f_C3R_kernelPKfiPfiii
        .type           _Z23nppiCopy_32f_C3R_kernelPKfiPfiii,@function
        .size           _Z23nppiCopy_32f_C3R_kernelPKfiPfiii,(.L_x_9 - _Z23nppiCopy_32f_C3R_kernelPKfiPfiii)
        .other          _Z23nppiCopy_32f_C3R_kernelPKfiPfiii,@"STO_CUDA_ENTRY STV_DEFAULT"
_Z23nppiCopy_32f_C3R_kernelPKfiPfiii:
.text._Z23nppiCopy_32f_C3R_kernelPKfiPfiii:
        /* <DEDUP_REMOVED lines=15> */
[----:B------:R-:W-:Y:S01]  /*00f0*/  IMAD R7, R0, 0x3, RZ ;  /* 0x0000000300077824 */ /* 0x000fe200078e02ff */
[----:B------:R-:W1:Y:S01]  /*0100*/  LDCU.64 UR6, c[0x0][0x380] ;  /* 0x00007000ff0677ac */ /* 0x000e620008000a00 */
[----:B------:R-:W2:Y:S01]  /*0110*/  LDCU.64 UR8, c[0x0][0x390] ;  /* 0x00007200ff0877ac */ /* 0x000ea20008000a00 */
[----:B0-----:R-:W-:Y:S01]  /*0120*/  IMAD R3, R4, UR4, RZ ;  /* 0x0000000404037c24 */ /* 0x001fe2000f8e02ff */
[----:B------:R-:W0:Y:S04]  /*0130*/  LDCU.64 UR4, c[0x0][0x358] ;  /* 0x00006b00ff0477ac */ /* 0x000e280008000a00 */
[C---:B-1----:R-:W-:Y:S01]  /*0140*/  IADD3 R2, P0, PT, R3.reuse, UR6, RZ ;  /* 0x0000000603027c10 */ /* 0x042fe2000ff1e0ff */
[----:B------:R-:W1:Y:S03]  /*0150*/  LDCU UR6, c[0x0][0x398] ;  /* 0x00007300ff0677ac */ /* 0x000e660008000800 */
[----:B------:R-:W-:-:S03]  /*0160*/  LEA.HI.X.SX32 R3, R3, UR7, 0x1, P0 ;  /* 0x0000000703037c11 */ /* 0x000fc600080f0eff */
[----:B------:R-:W-:-:S05]  /*0170*/  IMAD.WIDE R2, R7, 0x4, R2 ;  /* 0x0000000407027825 */ /* 0x000fca00078e0202 */
[----:B0-----:R-:W3:Y:S01]  /*0180*/  LDG.E R9, desc[UR4][R2.64] ;  /* 0x0000000402097981 */ /* 0x001ee2000c1e1900 */
[----:B-1----:R-:W-:-:S05]  /*0190*/  IMAD R0, R4, UR6, RZ ;  /* 0x0000000604007c24 */ /* 0x002fca000f8e02ff */
[----:B--2---:R-:W-:-:S04]  /*01a0*/  IADD3 R4, P0, PT, R0, UR8, RZ ;  /* 0x0000000800047c10 */ /* 0x004fc8000ff1e0ff */
[----:B------:R-:W-:-:S03]  /*01b0*/  LEA.HI.X.SX32 R5, R0, UR9, 0x1, P0 ;  /* 0x0000000900057c11 */ /* 0x000fc600080f0eff */
[----:B------:R-:W-:-:S05]  /*01c0*/  IMAD.WIDE R4, R7, 0x4, R4 ;  /* 0x0000000407047825 */ /* 0x000fca00078e0204 */
[----:B---3--:R-:W-:Y:S04]  /*01d0*/  STG.E desc[UR4][R4.64], R9 ;  /* 0x0000000904007986 */ /* 0x008fe8000c101904 */
[----:B------:R-:W2:Y:S04]  /*01e0*/  LDG.E R7, desc[UR4][R2.64+0x4] ;  /* 0x0000040402077981 */ /* 0x000ea8000c1e1900 */
[----:B--2---:R-:W-:Y:S04]  /*01f0*/  STG.E desc[UR4][R4.64+0x4], R7 ;  /* 0x0000040704007986 */ /* 0x004fe8000c101904 */
[----:B------:R-:W2:Y:S04]  /*0200*/  LDG.E R11, desc[UR4][R2.64+0x8] ;  /* 0x00000804020b7981 */ /* 0x000ea8000c1e1900 */
[----:B--2---:R-:W-:Y:S01]  /*0210*/  STG.E desc[UR4][R4.64+0x8], R11 ;  /* 0x0000080b04007986 */ /* 0x004fe2000c101904 */
[----:B------:R-:W-:Y:S05]  /*0220*/  EXIT ;  /* 0x000000000000794d */ /* 0x000fea0003800000 */
.L_x_2:
        /* <DEDUP_REMOVED lines=13> */
.L_x_9:


//--------------------- .text._Z23nppiCopy_32f_C1R_kernelPKfiPfiii --------------------------
	.section	.text._Z23nppiCopy_32f_C1R_kernelPKfiPfiii,"ax",@progbits
	.align	128
        .global         _Z23nppiCopy_32f_C1R_kernelPKfiPfiii
        .type           _Z23nppiCopy_32f_C1R_kernelPKfiPfiii,@function
        .size           _Z23nppiCopy_32f_C1R_kernelPKfiPfiii,(.L_x_10 - _Z23nppiCopy_32f_C1R_kernelPKfiPfiii)
        .other          _Z23nppiCopy_32f_C1R_kernelPKfiPfiii,@"STO_CUDA_ENTRY STV_DEFAULT"
_Z23nppiCopy_32f_C1R_kernelPKfiPfiii:
.text._Z23nppiCopy_32f_C1R_kernelPKfiPfiii:
        /* <DEDUP_REMOVED lines=30> */
.L_x_3:
        /* <DEDUP_REMOVED lines=10> */
.L_x_10:


//--------------------- .text._Z22nppiCopy_8u_C4R_kernelPKhiPhiii --------------------------
	.section	.text._Z22nppiCopy_8u_C4R_kernelPKhiPhiii,"ax",@progbits
	.align	128
        .global         _Z22nppiCopy_8u_C4R_kernelPKhiPhiii
        .type           _Z22nppiCopy_8u_C4R_kernelPKhiPhiii,@function
        .size           _Z22nppiCopy_8u_C4R_kernelPKhiPhiii,(.L_x_11 - _Z22nppiCopy_8u_C4R_kernelPKhiPhiii)
        .other          _Z22nppiCopy_8u_C4R_kernelPKhiPhiii,@"STO_CUDA_ENTRY STV_DEFAULT"
_Z22nppiCopy_8u_C4R_kernelPKhiPhiii:
.text._Z22nppiCopy_8u_C4R_kernelPKhiPhiii:
        /* <DEDUP_REMOVED lines=15> */
[----:B------:R-:W-:Y:S01]  /*00f0*/  IMAD.SHL.U32 R5, R0, 0x4, RZ ;  /* 0x0000000400057824 */ /* 0x000fe200078e00ff */
[----:B------:R-:W1:Y:S04]  /*0100*/  LDCU.64 UR8, c[0x0][0x380] ;  /* 0x00007000ff0877ac */ /* 0x000e680008000a00 */
[----:B------:R-:W-:Y:S01]  /*0110*/  SHF.R.S32.HI R9, RZ, 0x1f, R5 ;  /* 0x0000001fff097819 */ /* 0x000fe20000011405 */
[----:B------:R-:W2:Y:S01]  /*0120*/  LDCU.64 UR4, c[0x0][0x358] ;  /* 0x00006b00ff0477ac */ /* 0x000ea20008000a00 */
[----:B0-----:R-:W-:Y:S01]  /*0130*/  IMAD R2, R4, UR6, RZ ;  /* 0x0000000604027c24 */ /* 0x001fe2000f8e02ff */
[----:B------:R-:W0:Y:S04]  /*0140*/  LDCU UR6, c[0x0][0x398] ;  /* 0x00007300ff0677ac */ /* 0x000e280008000800 */
[----:B------:R-:W-:-:S02]  /*0150*/  SHF.R.S32.HI R0, RZ, 0x1f, R2 ;  /* 0x0000001fff007819 */ /* 0x000fc40000011402 */
[----:B-1----:R-:W-:-:S04]  /*0160*/  IADD3 R2, P0, P1, R2, UR8, R5 ;  /* 0x0000000802027c10 */ /* 0x002fc8000f91e005 */
[----:B------:R-:W-:Y:S01]  /*0170*/  IADD3.X R3, PT, PT, R0, UR9, R9, P0, P1 ;  /* 0x0000000900037c10 */ /* 0x000fe200087e2409 */
[----:B------:R-:W1:Y:S04]  /*0180*/  LDCU.64 UR8, c[0x0][0x390] ;  /* 0x00007200ff0877ac */ /* 0x000e680008000a00 */
[----:B--2---:R-:W2:Y:S01]  /*0190*/  LDG.E.U8 R7, desc[UR4][R2.64] ;  /* 0x0000000402077981 */ /* 0x004ea2000c1e1100 */
[----:B0-----:R-:W-:-:S05]  /*01a0*/  IMAD R0, R4, UR6, RZ ;  /* 0x0000000604007c24 */ /* 0x001fca000f8e02ff */
[----:B-1----:R-:W-:Y:S02]  /*01b0*/  IADD3 R4, P0, P1, R0, UR8, R5 ;  /* 0x0000000800047c10 */ /* 0x002fe4000f91e005 */
[----:B------:R-:W-:-:S04]  /*01c0*/  SHF.R.S32.HI R0, RZ, 0x1f, R0 ;  /* 0x0000001fff007819 */ /* 0x000fc80000011400 */
[----:B------:R-:W-:-:S05]  /*01d0*/  IADD3.X R5, PT, PT, R0, UR9, R9, P0, P1 ;  /* 0x0000000900057c10 */ /* 0x000fca00087e2409 */
[----:B--2---:R-:W-:Y:S04]  /*01e0*/  STG.E.U8 desc[UR4][R4.64], R7 ;  /* 0x0000000704007986 */ /* 0x004fe8000c101104 */
[----:B------:R-:W2:Y:S04]  /*01f0*/  LDG.E.U8 R9, desc[UR4][R2.64+0x1] ;  /* 0x0000010402097981 */ /* 0x000ea8000c1e1100 */
[----:B--2---:R-:W-:Y:S04]  /*0200*/  STG.E.U8 desc[UR4][R4.64+0x1], R9 ;  /* 0x0000010904007986 */ /* 0x004fe8000c101104 */
[----:B------:R-:W2:Y:S04]  /*0210*/  LDG.E.U8 R11, desc[UR4][R2.64+0x2] ;  /* 0x00000204020b7981 */ /* 0x000ea8000c1e1100 */
[----:B--2---:R-:W-:Y:S04]  /*0220*/  STG.E.U8 desc[UR4][R4.64+0x2], R11 ;  /* 0x0000020b04007986 */ /* 0x004fe8000c101104 */
[----:B------:R-:W2:Y:S04]  /*0230*/  LDG.E.U8 R13, desc[UR4][R2.64+0x3] ;  /* 0x00000304020d7981 */ /* 0x000ea8000c1e1100 */
[----:B--2---:R-:W-:Y:S01]  /*0240*/  STG.E.U8 desc[UR4][R4.64+0x3], R13 ;  /* 0x0000030d04007986 */ /* 0x004fe2000c101104 */
[----:B------:R-:W-:Y:S05]  /*0250*/  EXIT ;  /* 0x000000000000794d */ /* 0x000fea0003800000 */
.L_x_4:
        /* <DEDUP_REMOVED lines=10> */
.L_x_11:


//--------------------- .text._Z22nppiCopy_8u_C3R_kernelPKhiPhiii --------------------------
	.section	.text._Z22nppiCopy_8u_C3R_kernelPKhiPhiii,"ax",@progbits
	.align	128
        .global         _Z22nppiCopy_8u_C3R_kernelPKhiPhiii
        .type           _Z22nppiCopy_8u_C3R_kernelPKhiPhiii,@function
        .size           _Z22nppiCopy_8u_C3R_kernelPKhiPhiii,(.L_x_12 - _Z22nppiCopy_8u_C3R_kernelPKhiPhiii)
        .other          _Z22nppiCopy_8u_C3R_kernelPKhiPhiii,@"STO_CUDA_ENTRY STV_DEFAULT"
_Z22nppiCopy_8u_C3R_kernelPKhiPhiii:
.text._Z22nppiCopy_8u_C3R_kernelPKhiPhiii:
        /* <DEDUP_REMOVED lines=34> */
[----:B--2---:R-:W-:Y:S01]  /*0220*/  STG.E.U8 desc[UR4][R4.64+0x2], R11 ;  /* 0x0000020b04007986 */ /* 0x004fe2000c101104 */
[----:B------:R-:W-:Y:S05]  /*0230*/  EXIT ;  /* 0x000000000000794d */ /* 0x000fea0003800000 */
.L_x_5:
        /* <DEDUP_REMOVED lines=12> */
.L_x_12:


//--------------------- .text._Z22nppiCopy_8u_C1R_kernelPKhiPhiii --------------------------
	.section	.text._Z22nppiCopy_8u_C1R_kernelPKhiPhiii,"ax",@progbits
	.align	128
        .global         _Z22nppiCopy_8u_C1R_kernelPKhiPhiii
        .type           _Z22nppiCopy_8u_C1R_kernelPKhiPhiii,@function
        .size           _Z22nppiCopy_8u_C1R_kernelPKhiPhiii,(.L_x_13 - _Z22nppiCopy_8u_C1R_kernelPKhiPhiii)
        .other          _Z22nppiCopy_8u_C1R_kernelPKhiPhiii,@"STO_CUDA_ENTRY STV_DEFAULT"
_Z22nppiCopy_8u_C1R_kernelPKhiPhiii:
.text._Z22nppiCopy_8u_C1R_kernelPKhiPhiii:
        /* <DEDUP_REMOVED lines=15> */
[--C-:B------:R-:W-:Y:S01]  /*00f0*/  SHF.R.S32.HI R6, RZ, 0x1f, R4.reuse ;  /* 0x0000001fff067819 */ /* 0x100fe20000011404 */
[----:B------:R-:W1:Y:S01]  /*0100*/  LDCU.64 UR8, c[0x0][0x380] ;  /* 0x00007000ff0877ac */ /* 0x000e620008000a00 */
[----:B------:R-:W2:Y:S01]  /*0110*/  LDCU.64 UR4, c[0x0][0x358] ;  /* 0x00006b00ff0477ac */ /* 0x000ea20008000a00 */
[----:B0-----:R-:W-:Y:S01]  /*0120*/  IMAD R3, R0, UR6, RZ ;  /* 0x0000000600037c24 */ /* 0x001fe2000f8e02ff */
[----:B------:R-:W0:Y:S04]  /*0130*/  LDCU UR6, c[0x0][0x398] ;  /* 0x00007300ff0677ac */ /* 0x000e280008000800 */
[----:B------:R-:W-:Y:S02]  /*0140*/  SHF.R.S32.HI R5, RZ, 0x1f, R3 ;  /* 0x0000001fff057819 */ /* 0x000fe40000011403 */
[----:B-1----:R-:W-:-:S04]  /*0150*/  IADD3 R2, P0, P1, R3, UR8, R4 ;  /* 0x0000000803027c10 */ /* 0x002fc8000f91e004 */
[----:B------:R-:W-:Y:S01]  /*0160*/  IADD3.X R3, PT, PT, R5, UR9, R6, P0, P1 ;  /* 0x0000000905037c10 */ /* 0x000fe200087e2406 */
[----:B------:R-:W1:Y:S05]  /*0170*/  LDCU.64 UR8, c[0x0][0x390] ;  /* 0x00007200ff0877ac */ /* 0x000e6a0008000a00 */
[----:B--2---:R-:W2:Y:S01]  /*0180*/  LDG.E.U8 R3, desc[UR4][R2.64] ;  /* 0x0000000402037981 */ /* 0x004ea2000c1e1100 */
[----:B0-----:R-:W-:-:S05]  /*0190*/  IMAD R5, R0, UR6, RZ ;  /* 0x0000000600057c24 */ /* 0x001fca000f8e02ff */
[----:B-1----:R-:W-:Y:S02]  /*01a0*/  IADD3 R4, P0, P1, R5, UR8, R4 ;  /* 0x0000000805047c10 */ /* 0x002fe4000f91e004 */
[----:B------:R-:W-:-:S04]  /*01b0*/  SHF.R.S32.HI R5, RZ, 0x1f, R5 ;  /* 0x0000001fff057819 */ /* 0x000fc80000011405 */
[----:B------:R-:W-:-:S05]  /*01c0*/  IADD3.X R5, PT, PT, R5, UR9, R6, P0, P1 ;  /* 0x0000000905057c10 */ /* 0x000fca00087e2406 */
[----:B--2---:R-:W-:Y:S01]  /*01d0*/  STG.E.U8 desc[UR4][R4.64], R3 ;  /* 0x0000000304007986 */ /* 0x004fe2000c101104 */
[----:B------:R-:W-:Y:S05]  /*01e0*/  EXIT ;  /* 0x000000000000794d */ /* 0x000fea0003800000 */
.L_x_6:
        /* <DEDUP_REMOVED lines=9> */
.L_x_13:


//--------------------- .nv.shared.reserved.0     --------------------------
	.section	.nv.shared.reserved.0,"aw",@nobits
	.weak		__nv_reservedSMEM_offset_0_alias
	.size		__nv_reservedSMEM_offset_0_alias, 0, 64
	.other		__nv_reservedSMEM_offset_0_alias,@"STO_CUDA_RESERVED_SHARED STV_DEFAULT"
__nv_reservedSMEM_offset_0_alias:
	.zero		0
	.zero		64


//--------------------- .nv.constant0._Z33nppiCopy_8u_C4R_vectorized_kernelPKhiPhiii --------------------------
	.section	.nv.constant0._Z33nppiCopy_8u_C4R_vectorized_kernelPKhiPhiii,"a",@progbits
	.sectionflags	@""
	.align	4
.nv.constant0._Z33nppiCopy_8u_C4R_vectorized_kernelPKhiPhiii:
	.zero		932


//--------------------- .nv.constant0._Z25nppiCopy_32f_C3P3R_kernelPKfiPKPfiii --------------------------
	.section	.nv.constant0._Z25nppiCopy_32f_C3P3R_kernelPKfiPKPfiii,"a",@progbits
	.sectionflags	@""
	.align	4
.nv.constant0._Z25nppiCopy_32f_C3P3R_kernelPKfiPKPfiii:
	.zero		932


//--------------------- .nv.constant0._Z23nppiCopy_32f_C3R_kernelPKfiPfiii --------------------------
	.section	.nv.constant0._Z23nppiCopy_32f_C3R_kernelPKfiPfiii,"a",@progbits
	.sectionflags	@""
	.align	4
.nv.constant0._Z23nppiCopy_32f_C3R_kernelPKfiPfiii:
	.zero		932


//--------------------- .nv.constant0._Z23nppiCopy_32f_C1R_kernelPKfiPfiii --------------------------
	.section	.nv.constant0._Z23nppiCopy_32f_C1R_kernelPKfiPfiii,"a",@progbits
	.sectionflags	@""
	.align	4
.nv.constant0._Z23nppiCopy_32f_C1R_kernelPKfiPfiii:
	.zero		932


//--------------------- .nv.constant0._Z22nppiCopy_8u_C4R_kernelPKhiPhiii --------------------------
	.section	.nv.constant0._Z22nppiCopy_8u_C4R_kernelPKhiPhiii,"a",@progbits
	.sectionflags	@""
	.align	4
.nv.constant0._Z22nppiCopy_8u_C4R_kernelPKhiPhiii:
	.zero		932


//--------------------- .nv.constant0._Z22nppiCopy_8u_C3R_kernelPKhiPhiii --------------------------
	.section	.nv.constant0._Z22nppiCopy_8u_C3R_kernelPKhiPhiii,"a",@progbits
	.sectionflags	@""
	.align	4
.nv.constant0._Z22nppiCopy_8u_C3R_kernelPKhiPhiii:
	.zero		932


//--------------------- .nv.constant0._Z22nppiCopy_8u_C1R_kernelPKhiPhiii --------------------------
	.section	.nv.constant0._Z22nppiCopy_8u_C1R_kernelPKhiPhiii,"a",@progbits
	.sectionflags	@""
	.align	4
.nv.constant0._Z22nppiCopy_8u_C1R_kernelPKhiPhiii:
	.zero		932


//--------------------- SYMBOLS --------------------------

	.type		.nv.reservedSmem.offset0,@object
	.size		.nv.reservedSmem.offset0,0x4
